def matmul_kernel(
    a_ptr,
    b_ptr,
    c_ptr,
    M,
    N,
    K,
    stride_am,
    stride_ak,
    stride_bk,
    stride_bn,
    stride_cm,
    stride_cn,
    BLOCK_M: tl.constexpr,
    BLOCK_N: tl.constexpr,
    BLOCK_K: tl.constexpr,
    GROUP_M: tl.constexpr,
):
    pid = tl.program_id(axis=0)
    num_pid_m = tl.cdiv(M, BLOCK_M)
    num_pid_n = tl.cdiv(N, BLOCK_N)
    num_pid_in_group = GROUP_M * num_pid_n
    group_id = pid // num_pid_in_group
    first_pid_m = group_id * GROUP_M
    group_size_m = min(num_pid_m - first_pid_m, GROUP_M)
    pid_m = first_pid_m + ((pid % num_pid_in_group) % group_size_m)
    pid_n = (pid % num_pid_in_group) // group_size_m

    offs_am = (pid_m * BLOCK_M + tl.arange(0, BLOCK_M)) % M
    offs_bn = (pid_n * BLOCK_N + tl.arange(0, BLOCK_N)) % N
    offs_k = tl.arange(0, BLOCK_K)
    a_ptrs = a_ptr + offs_am[:, None] * stride_am + offs_k[None, :] * stride_ak
    b_ptrs = b_ptr + offs_k[:, None] * stride_bk + offs_bn[None, :] * stride_bn

    acc = tl.zeros((BLOCK_M, BLOCK_N), dtype=tl.float32)
    for kk in range(0, tl.cdiv(K, BLOCK_K)):
        a = tl.load(a_ptrs, mask=offs_k[None, :] < K - kk * BLOCK_K, other=0.0)
        b = tl.load(b_ptrs, mask=offs_k[:, None] < K - kk * BLOCK_K, other=0.0)
        acc = tl.dot(a, b, acc)
        a_ptrs += BLOCK_K * stride_ak
        b_ptrs += BLOCK_K * stride_bk

    c = acc.to(c_ptr.dtype.element_ty)
    offs_cm = pid_m * BLOCK_M + tl.arange(0, BLOCK_M)
    offs_cn = pid_n * BLOCK_N + tl.arange(0, BLOCK_N)
    c_ptrs = c_ptr + offs_cm[:, None] * stride_cm + offs_cn[None, :] * stride_cn
    mask = (offs_cm[:, None] < M) & (offs_cn[None, :] < N)
    tl.store(c_ptrs, c, mask=mask)

# config = {"BLOCK_K": 32, "BLOCK_M": 128, "BLOCK_N": 128, "GROUP_M": 8, "arch": "sm_90", "dtype": "fp8e4m3", "num_ctas": 1, "num_stages": 3, "num_warps": 16}
# arch = sm_90


// ===== COMPILED SASS (sm_90a) =====

	.target	sm_90a

	.elftype	@"ET_EXEC"


//--------------------- .note.nv.tkinfo           --------------------------
	.section	.note.nv.tkinfo,"",@"SHT_NOTE"
	.sectionflags	@"SHF_NOTE_NV_TKINFO"
	.tkinfo
        /*0018*/ 	.word	0x00000002
        /*0030*/ 	.string	""
        /*0030*/ 	.string	"ptxas"
        /*0030*/ 	.string	"Cuda compilation tools, release 13.0, V13.0.88"
        /*0030*/ 	.string	"Build cuda_13.0.r13.0/compiler.36424714_0"
        /*0030*/ 	.string	"-v  -suppress-debug-info  -lineinfo  -arch sm_90a "



//--------------------- .note.nv.cuinfo           --------------------------
	.section	.note.nv.cuinfo,"",@"SHT_NOTE"
	.sectionflags	@"SHF_NOTE_NV_CUINFO"
        /*0018*/ 	.short	0x0002
        /*001a*/ 	.short	0x005a
        /*001c*/ 	.short	0x0082
	.zero		2


//--------------------- .nv.info                  --------------------------
	.section	.nv.info,"",@"SHT_CUDA_INFO"
	.align	4


	//----- nvinfo : EIATTR_REGCOUNT
	.align		4
        /*0000*/ 	.byte	0x04, 0x2f
        /*0002*/ 	.short	(.L_1 - .L_0)
	.align		4
.L_0:
        /*0004*/ 	.word	index@(matmul_kernel)
        /*0008*/ 	.word	0x00000071


	//----- nvinfo : EIATTR_FRAME_SIZE
	.align		4
.L_1:
        /*000c*/ 	.byte	0x04, 0x11
        /*000e*/ 	.short	(.L_3 - .L_2)
	.align		4
.L_2:
        /*0010*/ 	.word	index@(matmul_kernel)
        /*0014*/ 	.word	0x00000000


	//----- nvinfo : EIATTR_MIN_STACK_SIZE
	.align		4
.L_3:
        /*0018*/ 	.byte	0x04, 0x12
        /*001a*/ 	.short	(.L_5 - .L_4)
	.align		4
.L_4:
        /*001c*/ 	.word	index@(matmul_kernel)
        /*0020*/ 	.word	0x00000000
.L_5:


//--------------------- .nv.compat                --------------------------
	.section	.nv.compat,"",@"SHT_CUDA_COMPAT_INFO"
	.align	4
        /*0000*/ 	.byte	0x02, 0x09, 0x01, 0x00, 0x02, 0x02, 0x04, 0x00, 0x02, 0x05, 0x05, 0x00, 0x03, 0x07, 0x01, 0x01
        /*0010*/ 	.byte	0x02, 0x03, 0x00, 0x00, 0x02, 0x06, 0x01, 0x00, 0x04, 0x0b, 0x08, 0x00, 0x00, 0x00, 0x00, 0x00
        /*0020*/ 	.byte	0x00, 0x00, 0x00, 0x00


//--------------------- .nv.info.matmul_kernel    --------------------------
	.section	.nv.info.matmul_kernel,"",@"SHT_CUDA_INFO"
	.sectionflags	@""
	.align	4


	//----- nvinfo : EIATTR_CUDA_API_VERSION
	.align		4
        /*0000*/ 	.byte	0x04, 0x37
        /*0002*/ 	.short	(.L_7 - .L_6)
.L_6:
        /*0004*/ 	.word	0x00000082


	//----- nvinfo : EIATTR_KPARAM_INFO
	.align		4
.L_7:
        /*0008*/ 	.byte	0x04, 0x17
        /*000a*/ 	.short	(.L_9 - .L_8)
.L_8:
        /*000c*/ 	.word	0x00000000
        /*0010*/ 	.short	0x000d
        /*0012*/ 	.short	0x0048
        /*0014*/ 	.byte	0x00, 0xf4, 0x21, 0x00


	//----- nvinfo : EIATTR_KPARAM_INFO
	.align		4
.L_9:
        /*0018*/ 	.byte	0x04, 0x17
        /*001a*/ 	.short	(.L_11 - .L_10)
.L_10:
        /*001c*/ 	.word	0x00000000
        /*0020*/ 	.short	0x000c
        /*0022*/ 	.short	0x0040
        /*0024*/ 	.byte	0x00, 0xf4, 0x21, 0x00


	//----- nvinfo : EIATTR_KPARAM_INFO
	.align		4
.L_11:
        /*0028*/ 	.byte	0x04, 0x17
        /*002a*/ 	.short	(.L_13 - .L_12)
.L_12:
        /*002c*/ 	.word	0x00000000
        /*0030*/ 	.short	0x000b
        /*0032*/ 	.short	0x0038
        /*0034*/ 	.byte	0x00, 0xf0, 0x11, 0x00


	//----- nvinfo : EIATTR_KPARAM_INFO
	.align		4
.L_13:
        /*0038*/ 	.byte	0x04, 0x17
        /*003a*/ 	.short	(.L_15 - .L_14)
.L_14:
        /*003c*/ 	.word	0x00000000
        /*0040*/ 	.short	0x000a
        /*0042*/ 	.short	0x0034
        /*0044*/ 	.byte	0x00, 0xf0, 0x11, 0x00


	//----- nvinfo : EIATTR_KPARAM_INFO
	.align		4
.L_15:
        /*0048*/ 	.byte	0x04, 0x17
        /*004a*/ 	.short	(.L_17 - .L_16)
.L_16:
        /*004c*/ 	.word	0x00000000
        /*0050*/ 	.short	0x0009
        /*0052*/ 	.short	0x0030
        /*0054*/ 	.byte	0x00, 0xf0, 0x11, 0x00


	//----- nvinfo : EIATTR_KPARAM_INFO
	.align		4
.L_17:
        /*0058*/ 	.byte	0x04, 0x17
        /*005a*/ 	.short	(.L_19 - .L_18)
.L_18:
        /*005c*/ 	.word	0x00000000
        /*0060*/ 	.short	0x0008
        /*0062*/ 	.short	0x002c
        /*0064*/ 	.byte	0x00, 0xf0, 0x11, 0x00


	//----- nvinfo : EIATTR_KPARAM_INFO
	.align		4
.L_19:
        /*0068*/ 	.byte	0x04, 0x17
        /*006a*/ 	.short	(.L_21 - .L_20)
.L_20:
        /*006c*/ 	.word	0x00000000
        /*0070*/ 	.short	0x0007
        /*0072*/ 	.short	0x0028
        /*0074*/ 	.byte	0x00, 0xf0, 0x11, 0x00


	//----- nvinfo : EIATTR_KPARAM_INFO
	.align		4
.L_21:
        /*0078*/ 	.byte	0x04, 0x17
        /*007a*/ 	.short	(.L_23 - .L_22)
.L_22:
        /*007c*/ 	.word	0x00000000
        /*0080*/ 	.short	0x0006
        /*0082*/ 	.short	0x0024
        /*0084*/ 	.byte	0x00, 0xf0, 0x11, 0x00


	//----- nvinfo : EIATTR_KPARAM_INFO
	.align		4
.L_23:
        /*0088*/ 	.byte	0x04, 0x17
        /*008a*/ 	.short	(.L_25 - .L_24)
.L_24:
        /*008c*/ 	.word	0x00000000
        /*0090*/ 	.short	0x0005
        /*0092*/ 	.short	0x0020
        /*0094*/ 	.byte	0x00, 0xf0, 0x11, 0x00


	//----- nvinfo : EIATTR_KPARAM_INFO
	.align		4
.L_25:
        /*0098*/ 	.byte	0x04, 0x17
        /*009a*/ 	.short	(.L_27 - .L_26)
.L_26:
        /*009c*/ 	.word	0x00000000
        /*00a0*/ 	.short	0x0004
        /*00a2*/ 	.short	0x001c
        /*00a4*/ 	.byte	0x00, 0xf0, 0x11, 0x00


	//----- nvinfo : EIATTR_KPARAM_INFO
	.align		4
.L_27:
        /*00a8*/ 	.byte	0x04, 0x17
        /*00aa*/ 	.short	(.L_29 - .L_28)
.L_28:
        /*00ac*/ 	.word	0x00000000
        /*00b0*/ 	.short	0x0003
        /*00b2*/ 	.short	0x0018
        /*00b4*/ 	.byte	0x00, 0xf0, 0x11, 0x00


	//----- nvinfo : EIATTR_KPARAM_INFO
	.align		4
.L_29:
        /*00b8*/ 	.byte	0x04, 0x17
        /*00ba*/ 	.short	(.L_31 - .L_30)
.L_30:
        /*00bc*/ 	.word	0x00000000
        /*00c0*/ 	.short	0x0002
        /*00c2*/ 	.short	0x0010
        /*00c4*/ 	.byte	0x00, 0xf4, 0x21, 0x00


	//----- nvinfo : EIATTR_KPARAM_INFO
	.align		4
.L_31:
        /*00c8*/ 	.byte	0x04, 0x17
        /*00ca*/ 	.short	(.L_33 - .L_32)
.L_32:
        /*00cc*/ 	.word	0x00000000
        /*00d0*/ 	.short	0x0001
        /*00d2*/ 	.short	0x0008
        /*00d4*/ 	.byte	0x00, 0xf4, 0x21, 0x00


	//----- nvinfo : EIATTR_KPARAM_INFO
	.align		4
.L_33:
        /*00d8*/ 	.byte	0x04, 0x17
        /*00da*/ 	.short	(.L_35 - .L_34)
.L_34:
        /*00dc*/ 	.word	0x00000000
        /*00e0*/ 	.short	0x0000
        /*00e2*/ 	.short	0x0000
        /*00e4*/ 	.byte	0x00, 0xf4, 0x21, 0x00


	//----- nvinfo : EIATTR_SPARSE_MMA_MASK
	.align		4
.L_35:
        /*00e8*/ 	.byte	0x03, 0x50
        /*00ea*/ 	.short	0x0000


	//----- nvinfo : EIATTR_MAXREG_COUNT
	.align		4
        /*00ec*/ 	.byte	0x03, 0x1b
        /*00ee*/ 	.short	0x0080


	//----- nvinfo : EIATTR_NUM_BARRIERS
	.align		4
        /*00f0*/ 	.byte	0x02, 0x4c
        /*00f2*/ 	.byte	0x01
	.zero		1


	//----- nvinfo : EIATTR_MERCURY_ISA_VERSION
	.align		4
        /*00f4*/ 	.byte	0x03, 0x5f
        /*00f6*/ 	.short	0x0101


	//----- nvinfo : EIATTR_EXIT_INSTR_OFFSETS
	.align		4
        /*00f8*/ 	.byte	0x04, 0x1c
        /*00fa*/ 	.short	(.L_37 - .L_36)


	//   ....[0]....
.L_36:
        /*00fc*/ 	.word	0x00003360


	//   ....[1]....
        /*0100*/ 	.word	0x00003380


	//----- nvinfo : EIATTR_REQNTID
	.align		4
.L_37:
        /*0104*/ 	.byte	0x04, 0x10
        /*0106*/ 	.short	(.L_39 - .L_38)
.L_38:
        /*0108*/ 	.word	0x00000200
        /*010c*/ 	.word	0x00000001
        /*0110*/ 	.word	0x00000001


	//----- nvinfo : EIATTR_CBANK_PARAM_SIZE
	.align		4
.L_39:
        /*0114*/ 	.byte	0x03, 0x19
        /*0116*/ 	.short	0x0050


	//----- nvinfo : EIATTR_PARAM_CBANK
	.align		4
        /*0118*/ 	.byte	0x04, 0x0a
        /*011a*/ 	.short	(.L_41 - .L_40)
	.align		4
.L_40:
        /*011c*/ 	.word	index@(.nv.constant0.matmul_kernel)
        /*0120*/ 	.short	0x0210
        /*0122*/ 	.short	0x0050


	//----- nvinfo : EIATTR_SW_WAR
	.align		4
.L_41:
        /*0124*/ 	.byte	0x04, 0x36
        /*0126*/ 	.short	(.L_43 - .L_42)
.L_42:
        /*0128*/ 	.word	0x00000008
.L_43:


//--------------------- .nv.callgraph             --------------------------
	.section	.nv.callgraph,"",@"SHT_CUDA_CALLGRAPH"
	.align	4
	.sectionentsize	8
	.align		4
        /*0000*/ 	.word	0x00000000
	.align		4
        /*0004*/ 	.word	0xffffffff
	.align		4
        /*0008*/ 	.word	0x00000000
	.align		4
        /*000c*/ 	.word	0xfffffffe
	.align		4
        /*0010*/ 	.word	0x00000000
	.align		4
        /*0014*/ 	.word	0xfffffffd
	.align		4
        /*0018*/ 	.word	0x00000000
	.align		4
        /*001c*/ 	.word	0xfffffffc


//--------------------- .text.matmul_kernel       --------------------------
	.section	.text.matmul_kernel,"ax",@progbits
	.align	128
        .global         matmul_kernel
        .type           matmul_kernel,@function
        .size           matmul_kernel,(.L_x_4 - matmul_kernel)
        .other          matmul_kernel,@"STO_CUDA_ENTRY STV_DEFAULT"
matmul_kernel:
.text.matmul_kernel:
[----:B------:R-:W0:Y:S08]  /*0000*/  LDC R1, c[0x0][0x28] ;  /* 0x00000a00ff017b82 */ /* 0x000e300000000800 */
[----:B------:R-:W1:Y:S01]  /*0010*/  LDC.64 R18, c[0x0][0x228] ;  /* 0x00008a00ff127b82 */ /* 0x000e620000000a00 */
[----:B------:R-:W2:Y:S01]  /*0020*/  S2R R5, SR_CTAID.X ;  /* 0x0000000000057919 */ /* 0x000ea20000002500 */
[----:B------:R-:W-:Y:S01]  /*0030*/  ULDC.64 UR10, c[0x0][0x208] ;  /* 0x00008200000a7ab9 */ /* 0x000fe20000000a00 */
[----:B------:R-:W-:-:S05]  /*0040*/  ULDC UR12, c[0x0][0x230] ;  /* 0x00008c00000c7ab9 */ /* 0x000fca0000000800 */
[----:B------:R-:W3:Y:S08]  /*0050*/  LDC R73, c[0x0][0x230] ;  /* 0x00008c00ff497b82 */ /* 0x000ef00000000800 */
[----:B------:R-:W4:Y:S01]  /*0060*/  S2UR UR8, SR_CgaCtaId ;  /* 0x00000000000879c3 */ /* 0x000f220000008800 */
[----:B-1----:R-:W-:-:S05]  /*0070*/  VIADD R0, R19, 0x7f ;  /* 0x0000007f13007836 */ /* 0x002fca0000000000 */
[----:B------:R-:W-:Y:S01]  /*0080*/  SHF.R.S32.HI R3, RZ, 0x1f, R0 ;  /* 0x0000001fff037819 */ /* 0x000fe20000011400 */
[----:B---3--:R-:W-:-:S03]  /*0090*/  VIADD R73, R73, 0x1f ;  /* 0x0000001f49497836 */ /* 0x008fc60000000000 */
[----:B------:R-:W-:Y:S02]  /*00a0*/  LEA.HI R3, R3, R0, RZ, 0x7 ;  /* 0x0000000003037211 */ /* 0x000fe400078f38ff */
[----:B--2---:R-:W-:Y:S02]  /*00b0*/  IABS R8, R5 ;  /* 0x0000000500087213 */ /* 0x004fe40000000000 */
[----:B------:R-:W-:-:S05]  /*00c0*/  SHF.R.S32.HI R3, RZ, 0x7, R3 ;  /* 0x00000007ff037819 */ /* 0x000fca0000011403 */
[----:B------:R-:W-:-:S05]  /*00d0*/  IMAD.SHL.U32 R4, R3, 0x8, RZ ;  /* 0x0000000803047824 */ /* 0x000fca00078e00ff */
[-C--:B------:R-:W-:Y:S02]  /*00e0*/  IABS R7, R4.reuse ;  /* 0x0000000400077213 */ /* 0x080fe40000000000 */
[----:B------:R-:W-:Y:S02]  /*00f0*/  IABS R10, R4 ;  /* 0x00000004000a7213 */ /* 0x000fe40000000000 */
[----:B------:R-:W1:Y:S08]  /*0100*/  I2F.RP R0, R7 ;  /* 0x0000000700007306 */ /* 0x000e700000209400 */
[----:B-1----:R-:W1:Y:S02]  /*0110*/  MUFU.RCP R0, R0 ;  /* 0x0000000000007308 */ /* 0x002e640000001000 */
[----:B-1----:R-:W-:-:S02]  /*0120*/  VIADD R2, R0, 0xffffffe ;  /* 0x0ffffffe00027836 */ /* 0x002fc40000000000 */
[----:B------:R-:W-:-:S04]  /*0130*/  IMAD.MOV R0, RZ, RZ, -R10 ;  /* 0x000000ffff007224 */ /* 0x000fc800078e0a0a */
[----:B------:R1:W2:Y:S02]  /*0140*/  F2I.FTZ.U32.TRUNC.NTZ R3, R2 ;  /* 0x0000000200037305 */ /* 0x0002a4000021f000 */
[----:B-1----:R-:W-:Y:S02]  /*0150*/  IMAD.MOV.U32 R2, RZ, RZ, RZ ;  /* 0x000000ffff027224 */ /* 0x002fe400078e00ff */
[----:B--2---:R-:W-:-:S04]  /*0160*/  IMAD.MOV R6, RZ, RZ, -R3 ;  /* 0x000000ffff067224 */ /* 0x004fc800078e0a03 */
[----:B------:R-:W-:Y:S02]  /*0170*/  IMAD R9, R6, R7, RZ ;  /* 0x0000000706097224 */ /* 0x000fe400078e02ff */
[----:B------:R-:W-:Y:S02]  /*0180*/  IMAD.MOV.U32 R6, RZ, RZ, R8 ;  /* 0x000000ffff067224 */ /* 0x000fe400078e0008 */
[----:B------:R-:W-:-:S06]  /*0190*/  IMAD.HI.U32 R3, R3, R9, R2 ;  /* 0x0000000903037227 */ /* 0x000fcc00078e0002 */
[----:B------:R-:W-:-:S04]  /*01a0*/  IMAD.HI.U32 R3, R3, R6, RZ ;  /* 0x0000000603037227 */ /* 0x000fc800078e00ff */
[----:B------:R-:W-:-:S05]  /*01b0*/  IMAD R0, R3, R0, R6 ;  /* 0x0000000003007224 */ /* 0x000fca00078e0206 */
[----:B------:R-:W-:-:S13]  /*01c0*/  ISETP.GT.U32.AND P1, PT, R7, R0, PT ;  /* 0x000000000700720c */ /* 0x000fda0003f24070 */
[----:B------:R-:W-:Y:S02]  /*01d0*/  @!P1 IMAD.IADD R0, R0, 0x1, -R7 ;  /* 0x0000000100009824 */ /* 0x000fe400078e0a07 */
[----:B------:R-:W-:Y:S01]  /*01e0*/  @!P1 VIADD R3, R3, 0x1 ;  /* 0x0000000103039836 */ /* 0x000fe20000000000 */
[----:B------:R-:W-:Y:S02]  /*01f0*/  ISETP.NE.AND P1, PT, R4, RZ, PT ;  /* 0x000000ff0400720c */ /* 0x000fe40003f25270 */
[----:B------:R-:W-:Y:S02]  /*0200*/  ISETP.GE.U32.AND P0, PT, R0, R7, PT ;  /* 0x000000070000720c */ /* 0x000fe40003f06070 */
[----:B------:R-:W-:-:S04]  /*0210*/  LOP3.LUT R0, R5, R4, RZ, 0x3c, !PT ;  /* 0x0000000405007212 */ /* 0x000fc800078e3cff */
[----:B------:R-:W-:Y:S01]  /*0220*/  ISETP.GE.AND P2, PT, R0, RZ, PT ;  /* 0x000000ff0000720c */ /* 0x000fe20003f46270 */
[----:B------:R-:W-:-:S06]  /*0230*/  VIADD R0, R18, 0x7f ;  /* 0x0000007f12007836 */ /* 0x000fcc0000000000 */
[----:B------:R-:W-:-:S04]  /*0240*/  @P0 VIADD R3, R3, 0x1 ;  /* 0x0000000103030836 */ /* 0x000fc80000000000 */
[----:B------:R-:W-:Y:S01]  /*0250*/  IMAD.MOV.U32 R2, RZ, RZ, R3 ;  /* 0x000000ffff027224 */ /* 0x000fe200078e0003 */
[----:B------:R-:W-:-:S03]  /*0260*/  SHF.R.S32.HI R3, RZ, 0x1f, R0 ;  /* 0x0000001fff037819 */ /* 0x000fc60000011400 */
[----:B------:R-:W-:Y:S01]  /*0270*/  @!P2 IMAD.MOV R2, RZ, RZ, -R2 ;  /* 0x000000ffff02a224 */ /* 0x000fe200078e0a02 */
[----:B------:R-:W-:Y:S02]  /*0280*/  @!P1 LOP3.LUT R2, RZ, R4, RZ, 0x33, !PT ;  /* 0x00000004ff029212 */ /* 0x000fe400078e33ff */
[----:B------:R-:W-:-:S03]  /*0290*/  LEA.HI R3, R3, R0, RZ, 0x7 ;  /* 0x0000000003037211 */ /* 0x000fc600078f38ff */
[----:B------:R-:W-:Y:S02]  /*02a0*/  IMAD.SHL.U32 R6, R2, 0x8, RZ ;  /* 0x0000000802067824 */ /* 0x000fe400078e00ff */
[----:B------:R-:W-:-:S03]  /*02b0*/  IMAD.MOV R2, RZ, RZ, -R2 ;  /* 0x000000ffff027224 */ /* 0x000fc600078e0a02 */
[----:B------:R-:W-:Y:S01]  /*02c0*/  LEA.HI.SX32 R3, R3, -R6, 0x19 ;  /* 0x8000000603037211 */ /* 0x000fe200078fcaff */
[----:B------:R-:W-:-:S03]  /*02d0*/  IMAD R11, R4, R2, R5 ;  /* 0x00000002040b7224 */ /* 0x000fc600078e0205 */
[----:B------:R-:W-:-:S04]  /*02e0*/  VIMNMX R8, R3, 0x8, PT ;  /* 0x0000000803087848 */ /* 0x000fc80003fe0100 */
[-C--:B------:R-:W-:Y:S02]  /*02f0*/  IABS R7, R8.reuse ;  /* 0x0000000800077213 */ /* 0x080fe40000000000 */
[----:B------:R-:W-:Y:S02]  /*0300*/  IABS R4, R8 ;  /* 0x0000000800047213 */ /* 0x000fe40000000000 */
[----:B------:R-:W1:Y:S01]  /*0310*/  I2F.RP R0, R7 ;  /* 0x0000000700007306 */ /* 0x000e620000209400 */
[C---:B------:R-:W-:Y:S02]  /*0320*/  R2UR UR5, R8.reuse ;  /* 0x00000000080572ca */ /* 0x040fe400000e0000 */
[----:B------:R-:W-:-:S11]  /*0330*/  R2UR UR6, R8 ;  /* 0x00000000080672ca */ /* 0x000fd600000e0000 */
[----:B------:R-:W-:Y:S01]  /*0340*/  UISETP.NE.AND UP0, UPT, UR5, URZ, UPT ;  /* 0x0000003f0500728c */ /* 0x000fe2000bf05270 */
[----:B-1----:R-:W1:Y:S02]  /*0350*/  MUFU.RCP R0, R0 ;  /* 0x0000000000007308 */ /* 0x002e640000001000 */
[----:B-1----:R-:W-:Y:S02]  /*0360*/  VIADD R3, R0, 0xffffffe ;  /* 0x0ffffffe00037836 */ /* 0x002fe40000000000 */
[----:B------:R-:W-:-:S04]  /*0370*/  IMAD.MOV R0, RZ, RZ, -R4 ;  /* 0x000000ffff007224 */ /* 0x000fc800078e0a04 */
[----:B------:R-:W1:Y:S02]  /*0380*/  F2I.FTZ.U32.TRUNC.NTZ R3, R3 ;  /* 0x0000000300037305 */ /* 0x000e64000021f000 */
[----:B-1----:R-:W-:-:S04]  /*0390*/  IMAD.MOV R9, RZ, RZ, -R3 ;  /* 0x000000ffff097224 */ /* 0x002fc800078e0a03 */
[----:B------:R-:W-:Y:S01]  /*03a0*/  IMAD.MOV.U32 R2, RZ, RZ, R9 ;  /* 0x000000ffff027224 */ /* 0x000fe200078e0009 */
[----:B------:R-:W-:-:S03]  /*03b0*/  IABS R9, R11 ;  /* 0x0000000b00097213 */ /* 0x000fc60000000000 */
[----:B------:R-:W-:Y:S02]  /*03c0*/  IMAD R5, R2, R7, RZ ;  /* 0x0000000702057224 */ /* 0x000fe400078e02ff */
[----:B------:R-:W-:-:S04]  /*03d0*/  IMAD.MOV.U32 R2, RZ, RZ, RZ ;  /* 0x000000ffff027224 */ /* 0x000fc800078e00ff */
[----:B------:R-:W-:-:S06]  /*03e0*/  IMAD.HI.U32 R2, R3, R5, R2 ;  /* 0x0000000503027227 */ /* 0x000fcc00078e0002 */
[----:B------:R-:W-:-:S04]  /*03f0*/  IMAD.HI.U32 R2, R2, R9, RZ ;  /* 0x0000000902027227 */ /* 0x000fc800078e00ff */
[----:B------:R-:W-:-:S05]  /*0400*/  IMAD R0, R2, R0, R9 ;  /* 0x0000000002007224 */ /* 0x000fca00078e0209 */
[----:B------:R-:W-:-:S13]  /*0410*/  ISETP.GT.U32.AND P1, PT, R7, R0, PT ;  /* 0x000000000700720c */ /* 0x000fda0003f24070 */
[----:B------:R-:W-:Y:S02]  /*0420*/  @!P1 IMAD.IADD R0, R0, 0x1, -R7 ;  /* 0x0000000100009824 */ /* 0x000fe400078e0a07 */
[----:B------:R-:W-:-:S03]  /*0430*/  @!P1 VIADD R2, R2, 0x1 ;  /* 0x0000000102029836 */ /* 0x000fc60000000000 */
[----:B------:R-:W-:Y:S02]  /*0440*/  ISETP.GE.U32.AND P0, PT, R0, R7, PT ;  /* 0x000000070000720c */ /* 0x000fe40003f06070 */
[----:B------:R-:W-:-:S04]  /*0450*/  LOP3.LUT R0, R11, R8, RZ, 0x3c, !PT ;  /* 0x000000080b007212 */ /* 0x000fc800078e3cff */
[----:B------:R-:W-:Y:S02]  /*0460*/  ISETP.GE.AND P2, PT, R0, RZ, PT ;  /* 0x000000ff0000720c */ /* 0x000fe40003f46270 */
[----:B------:R-:W1:Y:S05]  /*0470*/  S2R R0, SR_TID.X ;  /* 0x0000000000007919 */ /* 0x000e6a0000002100 */
[----:B------:R-:W-:Y:S01]  /*0480*/  @P0 VIADD R2, R2, 0x1 ;  /* 0x0000000102020836 */ /* 0x000fe20000000000 */
[----:B------:R-:W-:-:S05]  /*0490*/  ISETP.GT.AND P0, PT, R73, 0x1f, PT ;  /* 0x0000001f4900780c */ /* 0x000fca0003f04270 */
[----:B------:R-:W-:-:S05]  /*04a0*/  @!P2 IMAD.MOV R2, RZ, RZ, -R2 ;  /* 0x000000ffff02a224 */ /* 0x000fca00078e0a02 */
[----:B------:R-:W-:-:S09]  /*04b0*/  R2UR UR4, R2 ;  /* 0x00000000020472ca */ /* 0x000fd200000e0000 */
[----:B------:R-:W-:-:S04]  /*04c0*/  @!UP0 ULOP3.LUT UR4, URZ, UR6, URZ, 0x33, !UPT ;  /* 0x000000063f048292 */ /* 0x000fc8000f8e333f */
[----:B------:R-:W-:Y:S02]  /*04d0*/  UIADD3 UR5, -UR4, URZ, URZ ;  /* 0x0000003f04057290 */ /* 0x000fe4000fffe13f */
[----:B------:R-:W-:Y:S01]  /*04e0*/  USHF.L.U32 UR9, UR4, 0x7, URZ ;  /* 0x0000000704097899 */ /* 0x000fe2000800063f */
[----:B-1----:R-:W-:Y:S02]  /*04f0*/  SHF.R.U32.HI R7, RZ, 0x7, R0 ;  /* 0x00000007ff077819 */ /* 0x002fe40000011600 */
[----:B------:R-:W-:Y:S01]  /*0500*/  LOP3.LUT R5, R0, 0x7f, RZ, 0xc0, !PT ;  /* 0x0000007f00057812 */ /* 0x000fe200078ec0ff */
[----:B------:R-:W-:Y:S01]  /*0510*/  IMAD R2, R8, UR5, R11 ;  /* 0x0000000508027c24 */ /* 0x000fe2000f8e020b */
[----:B------:R-:W-:Y:S01]  /*0520*/  UMOV UR5, 0x400 ;  /* 0x0000040000057882 */ /* 0x000fe20000000000 */
[----:B------:R-:W-:Y:S01]  /*0530*/  SGXT.U32 R7, R7, 0x2 ;  /* 0x000000020707781a */ /* 0x000fe20000000000 */
[----:B----4-:R-:W-:Y:S01]  /*0540*/  ULEA UR8, UR8, UR5, 0x18 ;  /* 0x0000000508087291 */ /* 0x010fe2000f8ec03f */
[----:B------:R-:W-:Y:S01]  /*0550*/  IMAD.IADD R2, R6, 0x1, R2 ;  /* 0x0000000106027824 */ /* 0x000fe200078e0202 */
[----:B------:R-:W-:-:S02]  /*0560*/  LEA.HI R6, R0, 0x4, RZ, 0x19 ;  /* 0x0000000400067811 */ /* 0x000fc400078fc8ff */
[----:B------:R-:W-:Y:S01]  /*0570*/  LEA.HI R4, R0, 0xc, RZ, 0x19 ;  /* 0x0000000c00047811 */ /* 0x000fe200078fc8ff */
[----:B------:R-:W-:Y:S01]  /*0580*/  IMAD R5, R2, 0x80, R5 ;  /* 0x0000008002057824 */ /* 0x000fe200078e0205 */
[C---:B------:R-:W-:Y:S02]  /*0590*/  LEA.HI R3, R0.reuse, 0x14, RZ, 0x19 ;  /* 0x0000001400037811 */ /* 0x040fe400078fc8ff */
[----:B------:R-:W-:Y:S02]  /*05a0*/  LEA.HI R2, R0, 0x1c, RZ, 0x19 ;  /* 0x0000001c00027811 */ /* 0x000fe400078fc8ff */
[C---:B------:R-:W-:Y:S02]  /*05b0*/  LOP3.LUT R8, R7.reuse, 0x8, RZ, 0xfc, !PT ;  /* 0x0000000807087812 */ /* 0x040fe400078efcff */
[C---:B------:R-:W-:Y:S02]  /*05c0*/  LOP3.LUT R9, R7.reuse, 0x10, RZ, 0xfc, !PT ;  /* 0x0000001007097812 */ /* 0x040fe400078efcff */
[----:B------:R-:W-:Y:S01]  /*05d0*/  LOP3.LUT R10, R7, 0x18, RZ, 0xfc, !PT ;  /* 0x00000018070a7812 */ /* 0x000fe200078efcff */
[----:B0-----:R-:W-:Y:S06]  /*05e0*/  @P0 BRA `(.L_x_0) ;  /* 0x0000000000480947 */ /* 0x001fec0003800000 */
[----:B------:R-:W-:Y:S02]  /*05f0*/  LOP3.LUT R79, R0, 0x4, RZ, 0xc0, !PT ;  /* 0x00000004004f7812 */ /* 0x000fe400078ec0ff */
[----:B------:R-:W-:Y:S02]  /*0600*/  CS2R R24, SRZ ;  /* 0x0000000000187805 */ /* 0x000fe4000001ff00 */
[----:B------:R-:W-:Y:S02]  /*0610*/  CS2R R26, SRZ ;  /* 0x00000000001a7805 */ /* 0x000fe4000001ff00 */
[----:B------:R-:W-:Y:S02]  /*0620*/  CS2R R28, SRZ ;  /* 0x00000000001c7805 */ /* 0x000fe4000001ff00 */
[----:B------:R-:W-:Y:S02]  /*0630*/  CS2R R30, SRZ ;  /* 0x00000000001e7805 */ /* 0x000fe4000001ff00 */
[----:B------:R-:W-:-:S02]  /*0640*/  CS2R R32, SRZ ;  /* 0x0000000000207805 */ /* 0x000fc4000001ff00 */
[----:B------:R-:W-:Y:S02]  /*0650*/  CS2R R34, SRZ ;  /* 0x0000000000227805 */ /* 0x000fe4000001ff00 */
        /* <DEDUP_REMOVED lines=9> */
[----:B------:R-:W-:Y:S01]  /*06f0*/  CS2R R54, SRZ ;  /* 0x0000000000367805 */ /* 0x000fe2000001ff00 */
[----:B------:R-:W-:Y:S06]  /*0700*/  BRA `(.L_x_1) ;  /* 0x0000001400907947 */ /* 0x000fec0003800000 */
.L_x_0:
[----:B------:R-:W-:Y:S02]  /*0710*/  IABS R29, R18 ;  /* 0x00000012001d7213 */ /* 0x000fe40000000000 */
[----:B------:R-:W-:Y:S02]  /*0720*/  CS2R R30, SRZ ;  /* 0x00000000001e7805 */ /* 0x000fe4000001ff00 */
[----:B------:R-:W-:Y:S02]  /*0730*/  IABS R26, R19 ;  /* 0x00000013001a7213 */ /* 0x000fe40000000000 */
[----:B------:R-:W-:Y:S01]  /*0740*/  CS2R R32, SRZ ;  /* 0x0000000000207805 */ /* 0x000fe2000001ff00 */
[----:B------:R-:W0:Y:S01]  /*0750*/  I2F.RP R16, R29 ;  /* 0x0000001d00107306 */ /* 0x000e220000209400 */
[----:B------:R-:W-:Y:S02]  /*0760*/  SHF.R.U32.HI R13, RZ, 0x5, R0 ;  /* 0x00000005ff0d7819 */ /* 0x000fe40000011600 */
[----:B------:R-:W-:-:S02]  /*0770*/  CS2R R34, SRZ ;  /* 0x0000000000227805 */ /* 0x000fc4000001ff00 */
[----:B------:R-:W-:Y:S02]  /*0780*/  IABS R22, R5 ;  /* 0x0000000500167213 */ /* 0x000fe40000000000 */
[----:B------:R-:W-:Y:S02]  /*0790*/  CS2R R36, SRZ ;  /* 0x0000000000247805 */ /* 0x000fe4000001ff00 */
[----:B------:R-:W-:Y:S02]  /*07a0*/  R2UR UR13, R13 ;  /* 0x000000000d0d72ca */ /* 0x000fe400000e0000 */
[----:B------:R-:W-:Y:S02]  /*07b0*/  CS2R R38, SRZ ;  /* 0x0000000000267805 */ /* 0x000fe4000001ff00 */
[C---:B------:R-:W-:Y:S01]  /*07c0*/  LOP3.LUT R81, R0.reuse, 0x1f, RZ, 0xc0, !PT ;  /* 0x0000001f00517812 */ /* 0x040fe200078ec0ff */
[----:B------:R-:W1:Y:S01]  /*07d0*/  I2F.RP R11, R26 ;  /* 0x0000001a000b7306 */ /* 0x000e620000209400 */
[----:B------:R-:W-:-:S02]  /*07e0*/  LOP3.LUT R79, R0, 0x4, RZ, 0xc0, !PT ;  /* 0x00000004004f7812 */ /* 0x000fc400078ec0ff */
[----:B------:R-:W-:Y:S02]  /*07f0*/  CS2R R40, SRZ ;  /* 0x0000000000287805 */ /* 0x000fe4000001ff00 */
[----:B------:R-:W-:Y:S02]  /*0800*/  CS2R R42, SRZ ;  /* 0x00000000002a7805 */ /* 0x000fe4000001ff00 */
[----:B------:R-:W-:Y:S02]  /*0810*/  CS2R R44, SRZ ;  /* 0x00000000002c7805 */ /* 0x000fe4000001ff00 */
[----:B------:R-:W-:Y:S02]  /*0820*/  CS2R R46, SRZ ;  /* 0x00000000002e7805 */ /* 0x000fe4000001ff00 */
[----:B------:R-:W-:Y:S02]  /*0830*/  CS2R R48, SRZ ;  /* 0x0000000000307805 */ /* 0x000fe4000001ff00 */
[----:B------:R-:W-:Y:S01]  /*0840*/  CS2R R50, SRZ ;  /* 0x0000000000327805 */ /* 0x000fe2000001ff00 */
[----:B0-----:R-:W0:Y:S01]  /*0850*/  MUFU.RCP R16, R16 ;  /* 0x0000001000107308 */ /* 0x001e220000001000 */
[----:B------:R-:W-:Y:S01]  /*0860*/  CS2R R52, SRZ ;  /* 0x0000000000347805 */ /* 0x000fe2000001ff00 */
[----:B------:R-:W-:Y:S01]  /*0870*/  UIADD3 UR4, UR9, UR13, URZ ;  /* 0x0000000d09047290 */ /* 0x000fe2000fffe03f */
[----:B------:R-:W-:Y:S01]  /*0880*/  CS2R R54, SRZ ;  /* 0x0000000000367805 */ /* 0x000fe2000001ff00 */
[----:B------:R-:W-:-:S02]  /*0890*/  ULOP3.LUT UR17, UR9, 0xf, UR13, 0xf8, !UPT ;  /* 0x0000000f09117892 */ /* 0x000fc4000f8ef80d */
[----:B------:R-:W-:Y:S02]  /*08a0*/  UIADD3 UR5, UR4, 0x70, URZ ;  /* 0x0000007004057890 */ /* 0x000fe4000fffe03f */
[----:B-1----:R-:W1:Y:S01]  /*08b0*/  MUFU.RCP R11, R11 ;  /* 0x0000000b000b7308 */ /* 0x002e620000001000 */
[----:B------:R-:W-:Y:S02]  /*08c0*/  ULOP3.LUT UR6, UR17, 0x60, URZ, 0xfc, !UPT ;  /* 0x0000006011067892 */ /* 0x000fe4000f8efc3f */
[----:B------:R-:W-:Y:S01]  /*08d0*/  IMAD.U32 R24, RZ, RZ, UR17 ;  /* 0x00000011ff187e24 */ /* 0x000fe2000f8e00ff */
[----:B------:R-:W-:Y:S02]  /*08e0*/  UIADD3 UR7, UR4, 0x50, URZ ;  /* 0x0000005004077890 */ /* 0x000fe4000fffe03f */
[----:B------:R-:W-:Y:S02]  /*08f0*/  ULOP3.LUT UR14, UR17, 0x40, URZ, 0xfc, !UPT ;  /* 0x00000040110e7892 */ /* 0x000fe4000f8efc3f */
[----:B------:R-:W-:Y:S01]  /*0900*/  UIADD3 UR15, UR4, 0x30, URZ ;  /* 0x00000030040f7890 */ /* 0x000fe2000fffe03f */
[----:B------:R-:W-:Y:S01]  /*0910*/  IABS R27, R24 ;  /* 0x00000018001b7213 */ /* 0x000fe20000000000 */
[----:B0-----:R-:W-:Y:S01]  /*0920*/  VIADD R14, R16, 0xffffffe ;  /* 0x0ffffffe100e7836 */ /* 0x001fe20000000000 */
[----:B------:R-:W-:Y:S01]  /*0930*/  UIADD3 UR4, UR4, 0x10, URZ ;  /* 0x0000001004047890 */ /* 0x000fe2000fffe03f */
[----:B------:R-:W-:Y:S01]  /*0940*/  SHF.R.S32.HI R24, RZ, 0x2, R0 ;  /* 0x00000002ff187819 */ /* 0x000fe20000011400 */
[----:B------:R-:W-:Y:S01]  /*0950*/  ULOP3.LUT UR16, UR17, 0x20, URZ, 0xfc, !UPT ;  /* 0x0000002011107892 */ /* 0x000fe2000f8efc3f */
[----:B------:R0:W2:Y:S02]  /*0960*/  F2I.FTZ.U32.TRUNC.NTZ R15, R14 ;  /* 0x0000000e000f7305 */ /* 0x0000a4000021f000 */
[----:B------:R-:W-:Y:S01]  /*0970*/  SGXT R24, R24, 0x1 ;  /* 0x000000011818781a */ /* 0x000fe20000000200 */
[----:B-1----:R-:W-:-:S05]  /*0980*/  VIADD R12, R11, 0xffffffe ;  /* 0x0ffffffe0b0c7836 */ /* 0x002fca0000000000 */
[----:B------:R1:W3:Y:S01]  /*0990*/  F2I.FTZ.U32.TRUNC.NTZ R13, R12 ;  /* 0x0000000c000d7305 */ /* 0x0002e2000021f000 */
[----:B0-----:R-:W-:Y:S02]  /*09a0*/  IMAD.MOV.U32 R14, RZ, RZ, RZ ;  /* 0x000000ffff0e7224 */ /* 0x001fe400078e00ff */
[----:B--2---:R-:W-:Y:S02]  /*09b0*/  IMAD.MOV R20, RZ, RZ, -R15 ;  /* 0x000000ffff147224 */ /* 0x004fe400078e0a0f */
[----:B-1----:R-:W-:Y:S02]  /*09c0*/  IMAD.U32 R12, RZ, RZ, UR5 ;  /* 0x00000005ff0c7e24 */ /* 0x002fe4000f8e00ff */
[----:B------:R-:W-:Y:S02]  /*09d0*/  IMAD R11, R20, R29, RZ ;  /* 0x0000001d140b7224 */ /* 0x000fe400078e02ff */
[----:B---3--:R-:W-:Y:S02]  /*09e0*/  IMAD.MOV R17, RZ, RZ, -R13 ;  /* 0x000000ffff117224 */ /* 0x008fe400078e0a0d */
[----:B------:R-:W-:Y:S01]  /*09f0*/  IMAD.HI.U32 R14, R15, R11, R14 ;  /* 0x0000000b0f0e7227 */ /* 0x000fe200078e000e */
[----:B------:R-:W-:-:S03]  /*0a00*/  IABS R15, R12 ;  /* 0x0000000c000f7213 */ /* 0x000fc60000000000 */
[----:B------:R-:W-:Y:S02]  /*0a10*/  IMAD R11, R17, R26, RZ ;  /* 0x0000001a110b7224 */ /* 0x000fe400078e02ff */
[----:B------:R-:W-:Y:S02]  /*0a20*/  IMAD.MOV.U32 R12, RZ, RZ, RZ ;  /* 0x000000ffff0c7224 */ /* 0x000fe400078e00ff */
[----:B------:R-:W-:-:S04]  /*0a30*/  IMAD.HI.U32 R14, R14, R22, RZ ;  /* 0x000000160e0e7227 */ /* 0x000fc800078e00ff */
[----:B------:R-:W-:-:S04]  /*0a40*/  IMAD.HI.U32 R12, R13, R11, R12 ;  /* 0x0000000b0d0c7227 */ /* 0x000fc800078e000c */
[----:B------:R-:W-:Y:S02]  /*0a50*/  IMAD.U32 R11, RZ, RZ, UR6 ;  /* 0x00000006ff0b7e24 */ /* 0x000fe4000f8e00ff */
[----:B------:R-:W-:Y:S02]  /*0a60*/  IMAD.U32 R13, RZ, RZ, UR7 ;  /* 0x00000007ff0d7e24 */ /* 0x000fe4000f8e00ff */
[----:B------:R-:W-:Y:S01]  /*0a70*/  IMAD.MOV R14, RZ, RZ, -R14 ;  /* 0x000000ffff0e7224 */ /* 0x000fe200078e0a0e */
[----:B------:R-:W-:Y:S01]  /*0a80*/  IABS R17, R11 ;  /* 0x0000000b00117213 */ /* 0x000fe20000000000 */
[----:B------:R-:W-:Y:S01]  /*0a90*/  IMAD.HI.U32 R11, R12, R15, RZ ;  /* 0x0000000f0c0b7227 */ /* 0x000fe200078e00ff */
[----:B------:R-:W-:-:S03]  /*0aa0*/  IABS R21, R13 ;  /* 0x0000000d00157213 */ /* 0x000fc60000000000 */
[----:B------:R-:W-:Y:S02]  /*0ab0*/  IMAD.MOV R11, RZ, RZ, -R11 ;  /* 0x000000ffff0b7224 */ /* 0x000fe400078e0a0b */
[C---:B------:R-:W-:Y:S02]  /*0ac0*/  IMAD R22, R29.reuse, R14, R22 ;  /* 0x0000000e1d167224 */ /* 0x040fe400078e0216 */
[----:B------:R-:W-:Y:S02]  /*0ad0*/  IMAD R11, R26, R11, R15 ;  /* 0x0000000b1a0b7224 */ /* 0x000fe400078e020f */
[----:B------:R-:W-:Y:S01]  /*0ae0*/  IMAD.U32 R15, RZ, RZ, UR14 ;  /* 0x0000000eff0f7e24 */ /* 0x000fe2000f8e00ff */
[----:B------:R-:W-:Y:S01]  /*0af0*/  ISETP.GT.U32.AND P0, PT, R29, R22, PT ;  /* 0x000000161d00720c */ /* 0x000fe20003f04070 */
[----:B------:R-:W-:Y:S01]  /*0b00*/  IMAD.HI.U32 R13, R12, R17, RZ ;  /* 0x000000110c0d7227 */ /* 0x000fe200078e00ff */
[----:B------:R-:W-:Y:S02]  /*0b10*/  ISETP.GT.U32.AND P3, PT, R26, R11, PT ;  /* 0x0000000b1a00720c */ /* 0x000fe40003f64070 */
[----:B------:R-:W-:Y:S01]  /*0b20*/  IABS R16, R15 ;  /* 0x0000000f00107213 */ /* 0x000fe20000000000 */
[----:B------:R-:W-:-:S02]  /*0b30*/  IMAD.U32 R15, RZ, RZ, UR15 ;  /* 0x0000000fff0f7e24 */ /* 0x000fc4000f8e00ff */
[----:B------:R-:W-:-:S03]  /*0b40*/  IMAD.HI.U32 R14, R12, R21, RZ ;  /* 0x000000150c0e7227 */ /* 0x000fc600078e00ff */
[----:B------:R-:W-:Y:S01]  /*0b50*/  IABS R20, R15 ;  /* 0x0000000f00147213 */ /* 0x000fe20000000000 */
[----:B------:R-:W-:Y:S02]  /*0b60*/  IMAD.MOV R13, RZ, RZ, -R13 ;  /* 0x000000ffff0d7224 */ /* 0x000fe400078e0a0d */
[----:B------:R-:W-:Y:S02]  /*0b70*/  IMAD.MOV R14, RZ, RZ, -R14 ;  /* 0x000000ffff0e7224 */ /* 0x000fe400078e0a0e */
[C---:B------:R-:W-:Y:S02]  /*0b80*/  IMAD R13, R26.reuse, R13, R17 ;  /* 0x0000000d1a0d7224 */ /* 0x040fe400078e0211 */
[C---:B------:R-:W-:Y:S02]  /*0b90*/  IMAD R14, R26.reuse, R14, R21 ;  /* 0x0000000e1a0e7224 */ /* 0x040fe400078e0215 */
[----:B------:R-:W-:Y:S01]  /*0ba0*/  IMAD.MOV.U32 R17, RZ, RZ, R16 ;  /* 0x000000ffff117224 */ /* 0x000fe200078e0010 */
[C---:B------:R-:W-:Y:S01]  /*0bb0*/  ISETP.GT.U32.AND P6, PT, R26.reuse, R13, PT ;  /* 0x0000000d1a00720c */ /* 0x040fe20003fc4070 */
[----:B------:R-:W-:Y:S01]  /*0bc0*/  IMAD.MOV.U32 R21, RZ, RZ, R20 ;  /* 0x000000ffff157224 */ /* 0x000fe200078e0014 */
[----:B------:R-:W-:Y:S01]  /*0bd0*/  ISETP.GT.U32.AND P4, PT, R26, R14, PT ;  /* 0x0000000e1a00720c */ /* 0x000fe20003f84070 */
[----:B------:R-:W-:-:S02]  /*0be0*/  IMAD.U32 R20, RZ, RZ, UR4 ;  /* 0x00000004ff147e24 */ /* 0x000fc4000f8e00ff */
[----:B------:R-:W-:Y:S02]  /*0bf0*/  IMAD.U32 R16, RZ, RZ, UR16 ;  /* 0x00000010ff107e24 */ /* 0x000fe4000f8e00ff */
[C---:B------:R-:W-:Y:S01]  /*0c00*/  IMAD.HI.U32 R15, R12.reuse, R17, RZ ;  /* 0x000000110c0f7227 */ /* 0x040fe200078e00ff */
[----:B------:R-:W-:Y:S02]  /*0c10*/  IABS R25, R20 ;  /* 0x0000001400197213 */ /* 0x000fe40000000000 */
[----:B------:R-:W-:Y:S01]  /*0c20*/  IABS R23, R16 ;  /* 0x0000001000177213 */ /* 0x000fe20000000000 */
[----:B------:R-:W-:Y:S02]  /*0c30*/  IMAD.MOV R15, RZ, RZ, -R15 ;  /* 0x000000ffff0f7224 */ /* 0x000fe400078e0a0f */
[----:B------:R-:W-:-:S04]  /*0c40*/  IMAD.HI.U32 R20, R12, R25, RZ ;  /* 0x000000190c147227 */ /* 0x000fc800078e00ff */
[----:B------:R-:W-:Y:S02]  /*0c50*/  IMAD R15, R26, R15, R17 ;  /* 0x0000000f1a0f7224 */ /* 0x000fe400078e0211 */
[----:B------:R-:W-:-:S03]  /*0c60*/  IMAD.HI.U32 R16, R12, R21, RZ ;  /* 0x000000150c107227 */ /* 0x000fc600078e00ff */
[----:B------:R-:W-:Y:S01]  /*0c70*/  ISETP.GT.U32.AND P1, PT, R26, R15, PT ;  /* 0x0000000f1a00720c */ /* 0x000fe20003f24070 */
[----:B------:R-:W-:-:S04]  /*0c80*/  IMAD.HI.U32 R17, R12, R23, RZ ;  /* 0x000000170c117227 */ /* 0x000fc800078e00ff */
[----:B------:R-:W-:Y:S02]  /*0c90*/  IMAD.MOV R20, RZ, RZ, -R20 ;  /* 0x000000ffff147224 */ /* 0x000fe400078e0a14 */
[----:B------:R-:W-:Y:S02]  /*0ca0*/  IMAD.MOV R16, RZ, RZ, -R16 ;  /* 0x000000ffff107224 */ /* 0x000fe400078e0a10 */
[----:B------:R-:W-:Y:S02]  /*0cb0*/  IMAD.MOV R17, RZ, RZ, -R17 ;  /* 0x000000ffff117224 */ /* 0x000fe400078e0a11 */
[----:B------:R-:W-:Y:S02]  /*0cc0*/  @!P0 IMAD.IADD R22, R22, 0x1, -R29 ;  /* 0x0000000116168824 */ /* 0x000fe400078e0a1d */
[C---:B------:R-:W-:Y:S02]  /*0cd0*/  IMAD R20, R26.reuse, R20, R25 ;  /* 0x000000141a147224 */ /* 0x040fe400078e0219 */
[----:B------:R-:W-:Y:S01]  /*0ce0*/  IMAD R16, R26, R16, R21 ;  /* 0x000000101a107224 */ /* 0x000fe200078e0215 */
[----:B------:R-:W-:Y:S01]  /*0cf0*/  ISETP.GT.U32.AND P0, PT, R29, R22, PT ;  /* 0x000000161d00720c */ /* 0x000fe20003f04070 */
[----:B------:R-:W-:-:S03]  /*0d00*/  IMAD.HI.U32 R12, R12, R27, RZ ;  /* 0x0000001b0c0c7227 */ /* 0x000fc600078e00ff */
[C---:B------:R-:W-:Y:S01]  /*0d10*/  ISETP.GT.U32.AND P5, PT, R26.reuse, R16, PT ;  /* 0x000000101a00720c */ /* 0x040fe20003fa4070 */
[C---:B------:R-:W-:Y:S02]  /*0d20*/  IMAD R17, R26.reuse, R17, R23 ;  /* 0x000000111a117224 */ /* 0x040fe400078e0217 */
[----:B------:R-:W-:Y:S01]  /*0d30*/  @!P3 IMAD.IADD R11, R11, 0x1, -R26 ;  /* 0x000000010b0bb824 */ /* 0x000fe200078e0a1a */
[C---:B------:R-:W-:Y:S01]  /*0d40*/  ISETP.GT.U32.AND P3, PT, R26.reuse, R20, PT ;  /* 0x000000141a00720c */ /* 0x040fe20003f64070 */
[----:B------:R-:W-:Y:S01]  /*0d50*/  IMAD.MOV R12, RZ, RZ, -R12 ;  /* 0x000000ffff0c7224 */ /* 0x000fe200078e0a0c */
[C---:B------:R-:W-:Y:S01]  /*0d60*/  ISETP.GT.U32.AND P2, PT, R26.reuse, R17, PT ;  /* 0x000000111a00720c */ /* 0x040fe20003f44070 */
[--C-:B------:R-:W-:Y:S02]  /*0d70*/  @!P6 IMAD.IADD R13, R13, 0x1, -R26.reuse ;  /* 0x000000010d0de824 */ /* 0x100fe400078e0a1a */
[----:B------:R-:W-:Y:S01]  /*0d80*/  IMAD R21, R26, R12, R27 ;  /* 0x0000000c1a157224 */ /* 0x000fe200078e021b */
[----:B------:R-:W-:Y:S01]  /*0d90*/  SHF.R.S32.HI R12, RZ, 0x1f, R73 ;  /* 0x0000001fff0c7819 */ /* 0x000fe20000011449 */
[--C-:B------:R-:W-:Y:S01]  /*0da0*/  @!P1 IMAD.IADD R15, R15, 0x1, -R26.reuse ;  /* 0x000000010f0f9824 */ /* 0x100fe200078e0a1a */
[----:B------:R-:W-:Y:S01]  /*0db0*/  ISETP.NE.AND P1, PT, R18, RZ, PT ;  /* 0x000000ff1200720c */ /* 0x000fe20003f25270 */
[--C-:B------:R-:W-:Y:S01]  /*0dc0*/  @!P4 IMAD.IADD R14, R14, 0x1, -R26.reuse ;  /* 0x000000010e0ec824 */ /* 0x100fe200078e0a1a */
[----:B------:R-:W-:Y:S01]  /*0dd0*/  ISETP.GT.U32.AND P6, PT, R26, R21, PT ;  /* 0x000000151a00720c */ /* 0x000fe20003fc4070 */
[----:B------:R-:W-:Y:S01]  /*0de0*/  @!P0 IMAD.IADD R22, R22, 0x1, -R29 ;  /* 0x0000000116168824 */ /* 0x000fe200078e0a1d */
[----:B------:R-:W-:Y:S01]  /*0df0*/  ISETP.GE.AND P0, PT, R5, RZ, PT ;  /* 0x000000ff0500720c */ /* 0x000fe20003f06270 */
[--C-:B------:R-:W-:Y:S01]  /*0e00*/  @!P3 IMAD.IADD R20, R20, 0x1, -R26.reuse ;  /* 0x000000011414b824 */ /* 0x100fe200078e0a1a */
[----:B------:R-:W-:Y:S01]  /*0e10*/  ISETP.GT.U32.AND P3, PT, R26, R15, PT ;  /* 0x0000000f1a00720c */ /* 0x000fe20003f64070 */
[--C-:B------:R-:W-:Y:S01]  /*0e20*/  @!P5 IMAD.IADD R16, R16, 0x1, -R26.reuse ;  /* 0x000000011010d824 */ /* 0x100fe200078e0a1a */
[C---:B------:R-:W-:Y:S01]  /*0e30*/  ISETP.GT.U32.AND P5, PT, R26.reuse, R13, PT ;  /* 0x0000000d1a00720c */ /* 0x040fe20003fa4070 */
[----:B------:R-:W-:Y:S01]  /*0e40*/  @!P2 IMAD.IADD R17, R17, 0x1, -R26 ;  /* 0x000000011111a824 */ /* 0x000fe200078e0a1a */
[----:B------:R-:W-:Y:S01]  /*0e50*/  ISETP.GT.U32.AND P2, PT, R26, R14, PT ;  /* 0x0000000e1a00720c */ /* 0x000fe20003f44070 */
[----:B------:R-:W-:Y:S01]  /*0e60*/  IMAD.SHL.U32 R23, R0, 0x20, RZ ;  /* 0x0000002000177824 */ /* 0x000fe200078e00ff */
[----:B------:R-:W-:-:S02]  /*0e70*/  ISETP.GT.U32.AND P4, PT, R26, R11, PT ;  /* 0x0000000b1a00720c */ /* 0x000fc40003f84070 */
[----:B------:R-:W-:Y:S02]  /*0e80*/  CS2R R28, SRZ ;  /* 0x00000000001c7805 */ /* 0x000fe4000001ff00 */
[----:B------:R-:W-:Y:S01]  /*0e90*/  LEA.HI R73, R12, R73, RZ, 0x5 ;  /* 0x000000490c497211 */ /* 0x000fe200078f28ff */
[----:B------:R-:W-:Y:S01]  /*0ea0*/  @!P6 IMAD.IADD R21, R21, 0x1, -R26 ;  /* 0x000000011515e824 */ /* 0x000fe200078e0a1a */
[C---:B------:R-:W-:Y:S01]  /*0eb0*/  ISETP.GT.U32.AND P6, PT, R26.reuse, R20, PT ;  /* 0x000000141a00720c */ /* 0x040fe20003fc4070 */
[----:B------:R-:W-:Y:S01]  /*0ec0*/  @!P0 IMAD.MOV R22, RZ, RZ, -R22 ;  /* 0x000000ffff168224 */ /* 0x000fe200078e0a16 */
[----:B------:R-:W-:Y:S01]  /*0ed0*/  LOP3.LUT R12, RZ, R19, RZ, 0x33, !PT ;  /* 0x00000013ff0c7212 */ /* 0x000fe200078e33ff */
[--C-:B------:R-:W-:Y:S01]  /*0ee0*/  @!P3 IMAD.IADD R15, R15, 0x1, -R26.reuse ;  /* 0x000000010f0fb824 */ /* 0x100fe200078e0a1a */
[----:B------:R-:W-:Y:S01]  /*0ef0*/  ISETP.GT.U32.AND P0, PT, R26, R21, PT ;  /* 0x000000151a00720c */ /* 0x000fe20003f04070 */
[--C-:B------:R-:W-:Y:S01]  /*0f00*/  @!P5 IMAD.IADD R13, R13, 0x1, -R26.reuse ;  /* 0x000000010d0dd824 */ /* 0x100fe200078e0a1a */
[----:B------:R-:W-:Y:S01]  /*0f10*/  ISETP.LE.AND P3, PT, RZ, UR6, PT ;  /* 0x00000006ff007c0c */ /* 0x000fe2000bf63270 */
[--C-:B------:R-:W-:Y:S01]  /*0f20*/  @!P2 IMAD.IADD R14, R14, 0x1, -R26.reuse ;  /* 0x000000010e0ea824 */ /* 0x100fe200078e0a1a */
[C---:B------:R-:W-:Y:S01]  /*0f30*/  ISETP.GT.U32.AND P5, PT, R26.reuse, R17, PT ;  /* 0x000000111a00720c */ /* 0x040fe20003fa4070 */
[--C-:B------:R-:W-:Y:S01]  /*0f40*/  @!P4 IMAD.IADD R11, R11, 0x1, -R26.reuse ;  /* 0x000000010b0bc824 */ /* 0x100fe200078e0a1a */
[----:B------:R-:W-:Y:S01]  /*0f50*/  ISETP.LE.AND P2, PT, RZ, UR5, PT ;  /* 0x00000005ff007c0c */ /* 0x000fe2000bf43270 */
[----:B------:R-:W-:Y:S01]  /*0f60*/  ULDC UR5, c[0x0][0x234] ;  /* 0x00008d0000057ab9 */ /* 0x000fe20000000800 */
[----:B------:R-:W-:Y:S01]  /*0f70*/  ISETP.GT.U32.AND P4, PT, R26, R16, PT ;  /* 0x000000101a00720c */ /* 0x000fe20003f84070 */
[----:B------:R-:W-:Y:S01]  /*0f80*/  @!P6 IMAD.IADD R20, R20, 0x1, -R26 ;  /* 0x000000011414e824 */ /* 0x000fe200078e0a1a */
[----:B------:R-:W-:-:S02]  /*0f90*/  ISETP.LE.AND P6, PT, RZ, UR14, PT ;  /* 0x0000000eff007c0c */ /* 0x000fc4000bfc3270 */
[----:B------:R-:W-:Y:S01]  /*0fa0*/  @!P1 LOP3.LUT R22, RZ, R18, RZ, 0x33, !PT ;  /* 0x00000012ff169212 */ /* 0x000fe200078e33ff */
[--C-:B------:R-:W-:Y:S01]  /*0fb0*/  @!P0 IMAD.IADD R21, R21, 0x1, -R26.reuse ;  /* 0x0000000115158824 */ /* 0x100fe200078e0a1a */
[----:B------:R-:W-:Y:S01]  /*0fc0*/  ISETP.NE.AND P0, PT, R19, RZ, PT ;  /* 0x000000ff1300720c */ /* 0x000fe20003f05270 */
[----:B------:R-:W-:Y:S01]  /*0fd0*/  @!P3 IMAD.MOV R13, RZ, RZ, -R13 ;  /* 0x000000ffff0db224 */ /* 0x000fe200078e0a0d */
[----:B------:R-:W-:Y:S01]  /*0fe0*/  ISETP.LE.AND P1, PT, RZ, UR7, PT ;  /* 0x00000007ff007c0c */ /* 0x000fe2000bf23270 */
[--C-:B------:R-:W-:Y:S01]  /*0ff0*/  @!P5 IMAD.IADD R17, R17, 0x1, -R26.reuse ;  /* 0x000000011111d824 */ /* 0x100fe200078e0a1a */
[----:B------:R-:W-:Y:S01]  /*1000*/  ISETP.LE.AND P5, PT, RZ, UR15, PT ;  /* 0x0000000fff007c0c */ /* 0x000fe2000bfa3270 */
[----:B------:R-:W-:Y:S01]  /*1010*/  @!P2 IMAD.MOV R11, RZ, RZ, -R11 ;  /* 0x000000ffff0ba224 */ /* 0x000fe200078e0a0b */
[----:B------:R-:W-:Y:S01]  /*1020*/  ISETP.LE.AND P2, PT, RZ, UR16, PT ;  /* 0x00000010ff007c0c */ /* 0x000fe2000bf43270 */
[----:B------:R-:W-:Y:S01]  /*1030*/  @!P4 IMAD.IADD R16, R16, 0x1, -R26 ;  /* 0x000000011010c824 */ /* 0x000fe200078e0a1a */
[----:B------:R-:W-:Y:S01]  /*1040*/  ISETP.LE.AND P3, PT, RZ, UR4, PT ;  /* 0x00000004ff007c0c */ /* 0x000fe2000bf63270 */
[----:B------:R-:W-:Y:S01]  /*1050*/  ULDC UR4, c[0x0][0x240] ;  /* 0x0000900000047ab9 */ /* 0x000fe20000000800 */
[----:B------:R-:W-:Y:S01]  /*1060*/  ISETP.LE.AND P4, PT, RZ, UR17, PT ;  /* 0x00000011ff007c0c */ /* 0x000fe2000bf83270 */
[----:B------:R-:W-:Y:S01]  /*1070*/  ULDC.64 UR14, c[0x0][0x218] ;  /* 0x00008600000e7ab9 */ /* 0x000fe20000000a00 */
[C---:B------:R-:W-:Y:S01]  /*1080*/  SEL R13, R12.reuse, R13, !P0 ;  /* 0x0000000d0c0d7207 */ /* 0x040fe20004000000 */
[----:B------:R-:W-:Y:S01]  /*1090*/  @!P6 IMAD.MOV R15, RZ, RZ, -R15 ;  /* 0x000000ffff0fe224 */ /* 0x000fe200078e0a0f */
[C---:B------:R-:W-:Y:S01]  /*10a0*/  SEL R11, R12.reuse, R11, !P0 ;  /* 0x0000000b0c0b7207 */ /* 0x040fe20004000000 */
[----:B------:R-:W-:Y:S01]  /*10b0*/  @!P1 IMAD.MOV R14, RZ, RZ, -R14 ;  /* 0x000000ffff0e9224 */ /* 0x000fe200078e0a0e */
[----:B------:R-:W-:Y:S01]  /*10c0*/  LOP3.LUT R23, R23, 0xf60, RZ, 0xc0, !PT ;  /* 0x00000f6017177812 */ /* 0x000fe200078ec0ff */
[----:B------:R-:W-:Y:S01]  /*10d0*/  IMAD R13, R13, UR4, RZ ;  /* 0x000000040d0d7c24 */ /* 0x000fe2000f8e02ff */
[C---:B------:R-:W-:Y:S01]  /*10e0*/  SEL R15, R12.reuse, R15, !P0 ;  /* 0x0000000f0c0f7207 */ /* 0x040fe20004000000 */
[----:B------:R-:W-:Y:S01]  /*10f0*/  @!P5 IMAD.MOV R16, RZ, RZ, -R16 ;  /* 0x000000ffff10d224 */ /* 0x000fe200078e0a10 */
[C---:B------:R-:W-:Y:S01]  /*1100*/  SEL R14, R12.reuse, R14, !P0 ;  /* 0x0000000e0c0e7207 */ /* 0x040fe20004000000 */
[----:B------:R-:W-:Y:S01]  /*1110*/  @!P2 IMAD.MOV R17, RZ, RZ, -R17 ;  /* 0x000000ffff11a224 */ /* 0x000fe200078e0a11 */
[----:B------:R-:W-:Y:S01]  /*1120*/  SHF.R.S32.HI R56, RZ, 0x1f, R13 ;  /* 0x0000001fff387819 */ /* 0x000fe2000001140d */
[----:B------:R-:W-:Y:S01]  /*1130*/  @!P3 IMAD.MOV R20, RZ, RZ, -R20 ;  /* 0x000000ffff14b224 */ /* 0x000fe200078e0a14 */
[----:B------:R-:W-:Y:S01]  /*1140*/  IADD3 R64, P6, R13, UR14, RZ ;  /* 0x0000000e0d407c10 */ /* 0x000fe2000ffde0ff */
[----:B------:R-:W-:Y:S01]  /*1150*/  @!P4 IMAD.MOV R21, RZ, RZ, -R21 ;  /* 0x000000ffff15c224 */ /* 0x000fe200078e0a15 */
[----:B------:R-:W0:Y:S01]  /*1160*/  LDC R13, c[0x0][0x238] ;  /* 0x00008e00ff0d7b82 */ /* 0x000e220000000800 */
[C---:B------:R-:W-:Y:S01]  /*1170*/  SEL R16, R12.reuse, R16, !P0 ;  /* 0x000000100c107207 */ /* 0x040fe20004000000 */
[----:B------:R-:W-:Y:S01]  /*1180*/  IMAD R11, R11, UR4, RZ ;  /* 0x000000040b0b7c24 */ /* 0x000fe2000f8e02ff */
[----:B------:R-:W-:Y:S01]  /*1190*/  SEL R17, R12, R17, !P0 ;  /* 0x000000110c117207 */ /* 0x000fe20004000000 */
[----:B------:R-:W-:Y:S01]  /*11a0*/  IMAD R14, R14, UR4, RZ ;  /* 0x000000040e0e7c24 */ /* 0x000fe2000f8e02ff */
[C---:B------:R-:W-:Y:S01]  /*11b0*/  SEL R20, R12.reuse, R20, !P0 ;  /* 0x000000140c147207 */ /* 0x040fe20004000000 */
[----:B------:R-:W-:Y:S01]  /*11c0*/  IMAD R15, R15, UR4, RZ ;  /* 0x000000040f0f7c24 */ /* 0x000fe2000f8e02ff */
[----:B------:R-:W-:Y:S01]  /*11d0*/  SEL R12, R12, R21, !P0 ;  /* 0x000000150c0c7207 */ /* 0x000fe20004000000 */
[----:B------:R-:W-:Y:S01]  /*11e0*/  IMAD R16, R16, UR4, RZ ;  /* 0x0000000410107c24 */ /* 0x000fe2000f8e02ff */
[----:B------:R-:W-:Y:S01]  /*11f0*/  SHF.R.S32.HI R58, RZ, 0x1f, R11 ;  /* 0x0000001fff3a7819 */ /* 0x000fe2000001140b */
[----:B------:R-:W-:Y:S01]  /*1200*/  IMAD R59, R20, UR4, RZ ;  /* 0x00000004143b7c24 */ /* 0x000fe2000f8e02ff */
[----:B------:R-:W-:Y:S01]  /*1210*/  IADD3 R65, P0, R11, UR14, RZ ;  /* 0x0000000e0b417c10 */ /* 0x000fe2000ff1e0ff */
[----:B------:R-:W-:Y:S01]  /*1220*/  IMAD R12, R12, UR4, RZ ;  /* 0x000000040c0c7c24 */ /* 0x000fe2000f8e02ff */
[----:B------:R-:W-:Y:S01]  /*1230*/  LOP3.LUT R86, R23, 0x90, R24, 0xf8, !PT ;  /* 0x0000009017567812 */ /* 0x000fe200078ef818 */
[----:B------:R-:W-:Y:S01]  /*1240*/  IMAD R17, R17, UR4, RZ ;  /* 0x0000000411117c24 */ /* 0x000fe2000f8e02ff */
[----:B------:R-:W-:Y:S01]  /*1250*/  IADD3.X R58, R58, UR15, RZ, P0, !PT ;  /* 0x0000000f3a3a7c10 */ /* 0x000fe200087fe4ff */
[----:B------:R-:W-:Y:S01]  /*1260*/  IMAD R67, R22, UR5, RZ ;  /* 0x0000000516437c24 */ /* 0x000fe2000f8e02ff */
[----:B------:R-:W-:Y:S01]  /*1270*/  SHF.R.S32.HI R11, RZ, 0x1f, R12 ;  /* 0x0000001fff0b7819 */ /* 0x000fe2000001140c */
[----:B------:R-:W-:Y:S01]  /*1280*/  ULDC UR4, c[0x0][0x23c] ;  /* 0x00008f0000047ab9 */ /* 0x000fe20000000800 */
[----:B------:R-:W-:Y:S01]  /*1290*/  IADD3 R57, P0, R12, UR14, RZ ;  /* 0x0000000e0c397c10 */ /* 0x000fe2000ff1e0ff */
[----:B------:R-:W-:Y:S01]  /*12a0*/  ULDC.64 UR6, c[0x0][0x210] ;  /* 0x0000840000067ab9 */ /* 0x000fe20000000a00 */
[----:B------:R-:W-:Y:S01]  /*12b0*/  SHF.R.S32.HI R12, RZ, 0x7, R0 ;  /* 0x00000007ff0c7819 */ /* 0x000fe20000011400 */
[----:B------:R-:W-:Y:S01]  /*12c0*/  IMAD R84, R81, UR4, RZ ;  /* 0x0000000451547c24 */ /* 0x000fe2000f8e02ff */
[----:B------:R-:W-:Y:S01]  /*12d0*/  SHF.R.S32.HI R18, RZ, 0x1f, R59 ;  /* 0x0000001fff127819 */ /* 0x000fe2000001143b */
[----:B0-----:R-:W-:Y:S01]  /*12e0*/  IMAD.SHL.U32 R82, R13, 0x20, RZ ;  /* 0x000000200d527824 */ /* 0x001fe200078e00ff */
[----:B------:R-:W-:Y:S01]  /*12f0*/  SGXT R12, R12, 0x1 ;  /* 0x000000010c0c781a */ /* 0x000fe20000000200 */
[-C--:B------:R-:W-:Y:S01]  /*1300*/  IMAD R80, R2, R13.reuse, RZ ;  /* 0x0000000d02507224 */ /* 0x080fe200078e02ff */
[----:B------:R-:W-:Y:S01]  /*1310*/  SHF.R.S32.HI R22, RZ, 0x1f, R14 ;  /* 0x0000001fff167819 */ /* 0x000fe2000001140e */
[-C--:B------:R-:W-:Y:S01]  /*1320*/  IMAD R78, R3, R13.reuse, RZ ;  /* 0x0000000d034e7224 */ /* 0x080fe200078e02ff */
[----:B------:R-:W-:Y:S01]  /*1330*/  IADD3 R63, P5, R14, UR14, RZ ;  /* 0x0000000e0e3f7c10 */ /* 0x000fe2000ffbe0ff */
        /* <DEDUP_REMOVED lines=10> */
[----:B------:R-:W-:Y:S01]  /*13e0*/  IMAD R66, R8, R13, RZ ;  /* 0x0000000d08427224 */ /* 0x000fe200078e02ff */
[----:B------:R-:W-:-:S02]  /*13f0*/  IADD3 R60, P2, R17, UR14, RZ ;  /* 0x0000000e113c7c10 */ /* 0x000fc4000ff5e0ff */
[----:B------:R-:W-:Y:S02]  /*1400*/  CS2R R24, SRZ ;  /* 0x0000000000187805 */ /* 0x000fe4000001ff00 */
[----:B------:R-:W-:Y:S02]  /*1410*/  IADD3 R59, P1, R59, UR14, RZ ;  /* 0x0000000e3b3b7c10 */ /* 0x000fe4000ff3e0ff */
[----:B------:R-:W-:Y:S02]  /*1420*/  CS2R R26, SRZ ;  /* 0x00000000001a7805 */ /* 0x000fe4000001ff00 */
[----:B------:R-:W-:Y:S01]  /*1430*/  IADD3.X R56, R56, UR15, RZ, P6, !PT ;  /* 0x0000000f38387c10 */ /* 0x000fe2000b7fe4ff */
[----:B------:R-:W-:Y:S01]  /*1440*/  UIADD3 UR14, UR8, 0x1000, URZ ;  /* 0x00001000080e7890 */ /* 0x000fe2000fffe03f */
[----:B------:R-:W-:Y:S02]  /*1450*/  IADD3 R23, P6, R67, UR6, RZ ;  /* 0x0000000643177c10 */ /* 0x000fe4000ffde0ff */
[----:B------:R-:W-:-:S02]  /*1460*/  LOP3.LUT R13, R12, 0x90, RZ, 0xc0, !PT ;  /* 0x000000900c0d7812 */ /* 0x000fc400078ec0ff */
[----:B------:R-:W-:Y:S02]  /*1470*/  LOP3.LUT R69, R86, R7, RZ, 0xfc, !PT ;  /* 0x0000000756457212 */ /* 0x000fe400078efcff */
[----:B------:R-:W-:Y:S02]  /*1480*/  IADD3.X R22, R22, UR15, RZ, P5, !PT ;  /* 0x0000000f16167c10 */ /* 0x000fe4000affe4ff */
[----:B------:R-:W-:Y:S02]  /*1490*/  IADD3.X R21, R21, UR15, RZ, P4, !PT ;  /* 0x0000000f15157c10 */ /* 0x000fe4000a7fe4ff */
[----:B------:R-:W-:Y:S02]  /*14a0*/  IADD3.X R20, R20, UR15, RZ, P3, !PT ;  /* 0x0000000f14147c10 */ /* 0x000fe40009ffe4ff */
[----:B------:R-:W-:Y:S02]  /*14b0*/  IADD3.X R19, R19, UR15, RZ, P2, !PT ;  /* 0x0000000f13137c10 */ /* 0x000fe400097fe4ff */
[----:B------:R-:W-:-:S02]  /*14c0*/  IADD3.X R18, R18, UR15, RZ, P1, !PT ;  /* 0x0000000f12127c10 */ /* 0x000fc40008ffe4ff */
[----:B------:R-:W-:Y:S01]  /*14d0*/  IADD3.X R11, R11, UR15, RZ, P0, !PT ;  /* 0x0000000f0b0b7c10 */ /* 0x000fe200087fe4ff */
[----:B------:R-:W-:Y:S01]  /*14e0*/  USHF.L.U32 UR15, UR4, 0x5, URZ ;  /* 0x00000005040f7899 */ /* 0x000fe2000800063f */
[----:B------:R-:W-:Y:S02]  /*14f0*/  LEA.HI.X.SX32 R67, R67, UR7, 0x1, P6 ;  /* 0x0000000743437c11 */ /* 0x000fe4000b0f0eff */
[----:B------:R-:W-:Y:S01]  /*1500*/  SHF.R.S32.HI R73, RZ, 0x5, R73 ;  /* 0x00000005ff497819 */ /* 0x000fe20000011449 */
[----:B------:R-:W-:Y:S01]  /*1510*/  USHF.R.S32.HI UR16, URZ, 0x1f, UR15 ;  /* 0x0000001f3f107899 */ /* 0x000fe2000801140f */
[----:B------:R-:W-:Y:S02]  /*1520*/  SHF.R.S32.HI R71, RZ, 0x1f, R84 ;  /* 0x0000001fff477819 */ /* 0x000fe40000011454 */
[----:B------:R-:W-:Y:S02]  /*1530*/  LOP3.LUT R77, R13, 0x17f, R0, 0x78, !PT ;  /* 0x0000017f0d4d7812 */ /* 0x000fe400078e7800 */
[----:B------:R-:W-:-:S07]  /*1540*/  LOP3.LUT R75, R69, 0x10, RZ, 0x3c, !PT ;  /* 0x00000010454b7812 */ /* 0x000fce00078e3cff */
.L_x_2:
[----:B------:R-:W-:Y:S02]  /*1550*/  ISETP.GE.AND P0, PT, R7, UR12, PT ;  /* 0x0000000c07007c0c */ /* 0x000fe4000bf06270 */
[C---:B------:R-:W-:Y:S02]  /*1560*/  IADD3 R14, P1, R72.reuse, R23, RZ ;  /* 0x00000017480e7210 */ /* 0x040fe40007f3e0ff */
[----:B------:R-:W-:Y:S02]  /*1570*/  PRMT R86, RZ, 0x7610, R86 ;  /* 0x00007610ff567816 */ /* 0x000fe40000000056 */
[----:B------:R-:W-:Y:S02]  /*1580*/  LEA.HI.X.SX32 R15, R72, R67, 0x1, P1 ;  /* 0x00000043480f7211 */ /* 0x000fe400008f0eff */
[----:B------:R-:W-:Y:S02]  /*1590*/  ISETP.GE.AND P1, PT, R6, UR12, PT ;  /* 0x0000000c06007c0c */ /* 0x000fe4000bf26270 */
[----:B------:R-:W-:-:S03]  /*15a0*/  ISETP.GE.AND P2, PT, R8, UR12, PT ;  /* 0x0000000c08007c0c */ /* 0x000fc6000bf46270 */
[----:B------:R0:W2:Y:S01]  /*15b0*/  @!P0 LDG.E.U8 R86, desc[UR10][R14.64] ;  /* 0x0000000a0e568981 */ /* 0x0000a2000c1e1100 */
[C---:B------:R-:W-:Y:S02]  /*15c0*/  IADD3 R16, P0, R74.reuse, R23, RZ ;  /* 0x000000174a107210 */ /* 0x040fe40007f1e0ff */
[----:B------:R-:W-:Y:S02]  /*15d0*/  PRMT R88, RZ, 0x7610, R88 ;  /* 0x00007610ff587816 */ /* 0x000fe40000000058 */
[----:B------:R-:W-:Y:S02]  /*15e0*/  LEA.HI.X.SX32 R17, R74, R67, 0x1, P0 ;  /* 0x000000434a117211 */ /* 0x000fe400000f0eff */
[C---:B------:R-:W-:Y:S02]  /*15f0*/  IADD3 R12, P0, R66.reuse, R23, RZ ;  /* 0x00000017420c7210 */ /* 0x040fe40007f1e0ff */
[----:B------:R-:W-:Y:S01]  /*1600*/  PRMT R90, RZ, 0x7610, R90 ;  /* 0x00007610ff5a7816 */ /* 0x000fe2000000005a */
[----:B------:R1:W3:Y:S01]  /*1610*/  @!P1 LDG.E.U8 R88, desc[UR10][R16.64] ;  /* 0x0000000a10589981 */ /* 0x0002e2000c1e1100 */
[----:B------:R-:W-:-:S02]  /*1620*/  LEA.HI.X.SX32 R13, R66, R67, 0x1, P0 ;  /* 0x00000043420d7211 */ /* 0x000fc400000f0eff */
[----:B------:R-:W-:-:S03]  /*1630*/  ISETP.GE.AND P1, PT, R4, UR12, PT ;  /* 0x0000000c04007c0c */ /* 0x000fc6000bf26270 */
[----:B------:R4:W5:Y:S01]  /*1640*/  @!P2 LDG.E.U8 R90, desc[UR10][R12.64] ;  /* 0x0000000a0c5aa981 */ /* 0x000962000c1e1100 */
[C---:B0-----:R-:W-:Y:S02]  /*1650*/  IADD3 R14, P0, R76.reuse, R23, RZ ;  /* 0x000000174c0e7210 */ /* 0x041fe40007f1e0ff */
[----:B------:R-:W-:Y:S02]  /*1660*/  PRMT R92, RZ, 0x7610, R92 ;  /* 0x00007610ff5c7816 */ /* 0x000fe4000000005c */
[----:B------:R-:W-:Y:S02]  /*1670*/  LEA.HI.X.SX32 R15, R76, R67, 0x1, P0 ;  /* 0x000000434c0f7211 */ /* 0x000fe400000f0eff */
[----:B-1----:R-:W-:Y:S02]  /*1680*/  IADD3 R16, P0, R68, R23, RZ ;  /* 0x0000001744107210 */ /* 0x002fe40007f1e0ff */
[----:B------:R-:W-:Y:S01]  /*1690*/  PRMT R96, RZ, 0x7610, R96 ;  /* 0x00007610ff607816 */ /* 0x000fe20000000060 */
[----:B------:R0:W5:Y:S01]  /*16a0*/  @!P1 LDG.E.U8 R92, desc[UR10][R14.64] ;  /* 0x0000000a0e5c9981 */ /* 0x000162000c1e1100 */
[----:B------:R-:W-:-:S02]  /*16b0*/  ISETP.GE.AND P1, PT, R3, UR12, PT ;  /* 0x0000000c03007c0c */ /* 0x000fc4000bf26270 */
[----:B------:R-:W-:Y:S02]  /*16c0*/  LEA.HI.X.SX32 R17, R68, R67, 0x1, P0 ;  /* 0x0000004344117211 */ /* 0x000fe400000f0eff */
[C---:B----4-:R-:W-:Y:S02]  /*16d0*/  IADD3 R12, P0, R78.reuse, R23, RZ ;  /* 0x000000174e0c7210 */ /* 0x050fe40007f1e0ff */
[----:B------:R-:W-:Y:S02]  /*16e0*/  ISETP.GE.AND P2, PT, R9, UR12, PT ;  /* 0x0000000c09007c0c */ /* 0x000fe4000bf46270 */
[----:B------:R-:W-:-:S05]  /*16f0*/  LEA.HI.X.SX32 R13, R78, R67, 0x1, P0 ;  /* 0x000000434e0d7211 */ /* 0x000fca00000f0eff */
[----:B------:R-:W4:Y:S01]  /*1700*/  @!P1 LDG.E.U8 R96, desc[UR10][R12.64] ;  /* 0x0000000a0c609981 */ /* 0x000f22000c1e1100 */
[----:B------:R-:W-:Y:S02]  /*1710*/  ISETP.GE.AND P1, PT, R10, UR12, PT ;  /* 0x0000000c0a007c0c */ /* 0x000fe4000bf26270 */
[C---:B0-----:R-:W-:Y:S02]  /*1720*/  IADD3 R14, P0, R70.reuse, R23, RZ ;  /* 0x00000017460e7210 */ /* 0x041fe40007f1e0ff */
[----:B------:R-:W-:Y:S02]  /*1730*/  PRMT R98, RZ, 0x7610, R98 ;  /* 0x00007610ff627816 */ /* 0x000fe40000000062 */
[----:B------:R-:W-:Y:S02]  /*1740*/  LEA.HI.X.SX32 R15, R70, R67, 0x1, P0 ;  /* 0x00000043460f7211 */ /* 0x000fe400000f0eff */
[----:B------:R-:W-:-:S05]  /*1750*/  PRMT R94, RZ, 0x7610, R94 ;  /* 0x00007610ff5e7816 */ /* 0x000fca000000005e */
[----:B------:R-:W4:Y:S01]  /*1760*/  @!P1 LDG.E.U8 R98, desc[UR10][R14.64] ;  /* 0x0000000a0e629981 */ /* 0x000f22000c1e1100 */
[----:B------:R-:W-:-:S03]  /*1770*/  ISETP.GE.AND P1, PT, R2, UR12, PT ;  /* 0x0000000c02007c0c */ /* 0x000fc6000bf26270 */
[----:B------:R0:W4:Y:S01]  /*1780*/  @!P2 LDG.E.U8 R94, desc[UR10][R16.64] ;  /* 0x0000000a105ea981 */ /* 0x000122000c1e1100 */
[----:B------:R-:W-:Y:S02]  /*1790*/  PRMT R100, RZ, 0x7610, R100 ;  /* 0x00007610ff647816 */ /* 0x000fe40000000064 */
[----:B0-----:R-:W-:-:S04]  /*17a0*/  IADD3 R16, P0, R80, R23, RZ ;  /* 0x0000001750107210 */ /* 0x001fc80007f1e0ff */
[----:B------:R-:W-:-:S05]  /*17b0*/  LEA.HI.X.SX32 R17, R80, R67, 0x1, P0 ;  /* 0x0000004350117211 */ /* 0x000fca00000f0eff */
[----:B------:R0:W4:Y:S01]  /*17c0*/  @!P1 LDG.E.U8 R100, desc[UR10][R16.64] ;  /* 0x0000000a10649981 */ /* 0x000122000c1e1100 */
[----:B------:R-:W-:Y:S01]  /*17d0*/  BAR.SYNC.DEFER_BLOCKING 0x0 ;  /* 0x0000000000007b1d */ /* 0x000fe20000010000 */
[----:B------:R-:W-:Y:S02]  /*17e0*/  IADD3 R12, P1, R84, R64, RZ ;  /* 0x00000040540c7210 */ /* 0x000fe40007f3e0ff */
[----:B------:R-:W-:-:S03]  /*17f0*/  ISETP.GE.AND P0, PT, R81, UR12, PT ;  /* 0x0000000c51007c0c */ /* 0x000fc6000bf06270 */
[----:B------:R-:W-:Y:S01]  /*1800*/  IMAD.X R13, R71, 0x1, R56, P1 ;  /* 0x00000001470d7824 */ /* 0x000fe200008e0638 */
[----:B------:R-:W-:Y:S02]  /*1810*/  IADD3 R14, P1, R84, R63, RZ ;  /* 0x0000003f540e7210 */ /* 0x000fe40007f3e0ff */
[----:B------:R-:W-:-:S03]  /*1820*/  PRMT R110, RZ, 0x7610, R110 ;  /* 0x00007610ff6e7816 */ /* 0x000fc6000000006e */
[----:B------:R-:W-:Y:S01]  /*1830*/  IMAD.X R15, R71, 0x1, R22, P1 ;  /* 0x00000001470f7824 */ /* 0x000fe200008e0616 */
[----:B0-----:R-:W-:Y:S02]  /*1840*/  IADD3 R16, P1, R84, R62, RZ ;  /* 0x0000003e54107210 */ /* 0x001fe40007f3e0ff */
[----:B------:R-:W-:-:S03]  /*1850*/  PRMT R108, RZ, 0x7610, R108 ;  /* 0x00007610ff6c7816 */ /* 0x000fc6000000006c */
[----:B------:R-:W-:Y:S01]  /*1860*/  IMAD.X R17, R71, 0x1, R21, P1 ;  /* 0x0000000147117824 */ /* 0x000fe200008e0615 */
[----:B------:R0:W4:Y:S01]  /*1870*/  @!P0 LDG.E.U8 R110, desc[UR10][R12.64] ;  /* 0x0000000a0c6e8981 */ /* 0x000122000c1e1100 */
[----:B------:R-:W-:-:S03]  /*1880*/  PRMT R106, RZ, 0x7610, R106 ;  /* 0x00007610ff6a7816 */ /* 0x000fc6000000006a */
[----:B------:R1:W4:Y:S01]  /*1890*/  @!P0 LDG.E.U8 R108, desc[UR10][R14.64] ;  /* 0x0000000a0e6c8981 */ /* 0x000322000c1e1100 */
[----:B------:R-:W-:-:S03]  /*18a0*/  PRMT R104, RZ, 0x7610, R104 ;  /* 0x00007610ff687816 */ /* 0x000fc60000000068 */
[----:B------:R1:W4:Y:S01]  /*18b0*/  @!P0 LDG.E.U8 R106, desc[UR10][R16.64] ;  /* 0x0000000a106a8981 */ /* 0x000322000c1e1100 */
[----:B0-----:R-:W-:-:S05]  /*18c0*/  IADD3 R12, P1, R84, R61, RZ ;  /* 0x0000003d540c7210 */ /* 0x001fca0007f3e0ff */
[C---:B------:R-:W-:Y:S01]  /*18d0*/  IMAD.X R13, R71.reuse, 0x1, R20, P1 ;  /* 0x00000001470d7824 */ /* 0x040fe200008e0614 */
[C---:B-1----:R-:W-:Y:S02]  /*18e0*/  IADD3 R14, P1, R84.reuse, R60, RZ ;  /* 0x0000003c540e7210 */ /* 0x042fe40007f3e0ff */
[----:B------:R-:W-:Y:S02]  /*18f0*/  PRMT R102, RZ, 0x7610, R102 ;  /* 0x00007610ff667816 */ /* 0x000fe40000000066 */
[----:B------:R0:W4:Y:S01]  /*1900*/  @!P0 LDG.E.U8 R104, desc[UR10][R12.64] ;  /* 0x0000000a0c688981 */ /* 0x000122000c1e1100 */
[----:B------:R-:W-:Y:S01]  /*1910*/  IMAD.X R15, R71, 0x1, R19, P1 ;  /* 0x00000001470f7824 */ /* 0x000fe200008e0613 */
[----:B------:R-:W-:-:S04]  /*1920*/  IADD3 R16, P1, R84, R59, RZ ;  /* 0x0000003b54107210 */ /* 0x000fc80007f3e0ff */
[----:B------:R1:W4:Y:S01]  /*1930*/  @!P0 LDG.E.U8 R102, desc[UR10][R14.64] ;  /* 0x0000000a0e668981 */ /* 0x000322000c1e1100 */
[----:B------:R-:W-:Y:S01]  /*1940*/  IMAD.X R17, R71, 0x1, R18, P1 ;  /* 0x0000000147117824 */ /* 0x000fe200008e0612 */
[----:B0-----:R-:W-:-:S05]  /*1950*/  IADD3 R12, P1, R84, R57, RZ ;  /* 0x00000039540c7210 */ /* 0x001fca0007f3e0ff */
[----:B------:R-:W-:Y:S01]  /*1960*/  IMAD.X R13, R71, 0x1, R11, P1 ;  /* 0x00000001470d7824 */ /* 0x000fe200008e060b */
[----:B-1----:R-:W-:-:S05]  /*1970*/  IADD3 R14, P1, R84, R65, RZ ;  /* 0x00000041540e7210 */ /* 0x002fca0007f3e0ff */
[----:B------:R-:W-:Y:S01]  /*1980*/  IMAD.X R15, R71, 0x1, R58, P1 ;  /* 0x00000001470f7824 */ /* 0x000fe200008e063a */
[----:B--2---:R0:W-:Y:S04]  /*1990*/  STS.U8 [R69+UR8], R86 ;  /* 0x0000005645007988 */ /* 0x0041e80008000008 */
[----:B---3--:R1:W-:Y:S01]  /*19a0*/  STS.U8 [R69+UR8+0x4], R88 ;  /* 0x0000045845007988 */ /* 0x0083e20008000008 */
[----:B0-----:R-:W-:-:S03]  /*19b0*/  PRMT R86, RZ, 0x7610, R86 ;  /* 0x00007610ff567816 */ /* 0x001fc60000000056 */
[----:B-----5:R0:W-:Y:S01]  /*19c0*/  STS.U8 [R69+UR8+0x8], R90 ;  /* 0x0000085a45007988 */ /* 0x0201e20008000008 */
[----:B-1----:R-:W-:-:S03]  /*19d0*/  PRMT R88, RZ, 0x7610, R88 ;  /* 0x00007610ff587816 */ /* 0x002fc60000000058 */
[----:B------:R-:W2:Y:S01]  /*19e0*/  @!P0 LDG.E.U8 R86, desc[UR10][R12.64] ;  /* 0x0000000a0c568981 */ /* 0x000ea2000c1e1100 */
[----:B0-----:R-:W-:-:S03]  /*19f0*/  PRMT R90, RZ, 0x7610, R90 ;  /* 0x00007610ff5a7816 */ /* 0x001fc6000000005a */
[----:B------:R-:W3:Y:S04]  /*1a00*/  @!P0 LDG.E.U8 R88, desc[UR10][R16.64] ;  /* 0x0000000a10588981 */ /* 0x000ee8000c1e1100 */
[----:B------:R-:W5:Y:S04]  /*1a10*/  @!P0 LDG.E.U8 R90, desc[UR10][R14.64] ;  /* 0x0000000a0e5a8981 */ /* 0x000f68000c1e1100 */
[----:B------:R0:W-:Y:S04]  /*1a20*/  STS.U8 [R69+UR8+0xc], R92 ;  /* 0x00000c5c45007988 */ /* 0x0001e80008000008 */
[----:B----4-:R0:W-:Y:S04]  /*1a30*/  STS.U8 [R75+UR8+0x4], R96 ;  /* 0x000004604b007988 */ /* 0x0101e80008000008 */
[----:B------:R0:W-:Y:S04]  /*1a40*/  STS.U8 [R75+UR8+0x8], R98 ;  /* 0x000008624b007988 */ /* 0x0001e80008000008 */
[----:B------:R0:W-:Y:S04]  /*1a50*/  STS.U8 [R75+UR8], R94 ;  /* 0x0000005e4b007988 */ /* 0x0001e80008000008 */
[----:B------:R0:W-:Y:S04]  /*1a60*/  STS.U8 [R75+UR8+0xc], R100 ;  /* 0x00000c644b007988 */ /* 0x0001e80008000008 */
[----:B------:R0:W-:Y:S04]  /*1a70*/  STS.U8 [R77+UR8+0x1c00], R110 ;  /* 0x001c006e4d007988 */ /* 0x0001e80008000008 */
[----:B------:R0:W-:Y:S04]  /*1a80*/  STS.U8 [R77+UR8+0x1a00], R108 ;  /* 0x001a006c4d007988 */ /* 0x0001e80008000008 */
[----:B------:R0:W-:Y:S04]  /*1a90*/  STS.U8 [R77+UR8+0x1800], R106 ;  /* 0x0018006a4d007988 */ /* 0x0001e80008000008 */
[----:B------:R0:W-:Y:S04]  /*1aa0*/  STS.U8 [R77+UR8+0x1600], R104 ;  /* 0x001600684d007988 */ /* 0x0001e80008000008 */
[----:B------:R0:W-:Y:S01]  /*1ab0*/  STS.U8 [R77+UR8+0x1400], R102 ;  /* 0x001400664d007988 */ /* 0x0001e20008000008 */
[----:B------:R-:W-:-:S02]  /*1ac0*/  USHF.L.U32 UR4, UR13, 0x5, URZ ;  /* 0x000000050d047899 */ /* 0x000fc4000800063f */
[----:B------:R-:W-:Y:S02]  /*1ad0*/  USHF.L.U32 UR5, UR13, 0x4, URZ ;  /* 0x000000040d057899 */ /* 0x000fe4000800063f */
[----:B------:R-:W-:Y:S02]  /*1ae0*/  ULOP3.LUT UR4, UR4, 0x80, URZ, 0xc0, !UPT ;  /* 0x0000008004047892 */ /* 0x000fe4000f8ec03f */
[----:B------:R-:W-:Y:S02]  /*1af0*/  ULOP3.LUT UR5, UR5, 0x80, URZ, 0xc0, !UPT ;  /* 0x0000008005057892 */ /* 0x000fe4000f8ec03f */
[----:B------:R-:W-:Y:S02]  /*1b00*/  ULEA.HI UR4, UR8, UR4, URZ, 0x1c ;  /* 0x0000000408047291 */ /* 0x000fe4000f8fe03f */
[----:B------:R-:W-:Y:S02]  /*1b10*/  ULEA.HI UR5, UR14, UR5, URZ, 0x1c ;  /* 0x000000050e057291 */ /* 0x000fe4000f8fe03f */
[----:B------:R-:W-:-:S02]  /*1b20*/  ULOP3.LUT UR4, UR4, 0x3fff, URZ, 0xc0, !UPT ;  /* 0x00003fff04047892 */ /* 0x000fc4000f8ec03f */
[----:B------:R-:W-:Y:S01]  /*1b30*/  ULOP3.LUT UR6, UR5, 0x3fff, URZ, 0xc0, !UPT ;  /* 0x00003fff05067892 */ /* 0x000fe2000f8ec03f */
[----:B------:R-:W-:Y:S02]  /*1b40*/  UMOV UR7, 0xc0000010 ;  /* 0xc000001000077882 */ /* 0x000fe40000000000 */
[----:B------:R-:W-:Y:S01]  /*1b50*/  UMOV UR5, 0xc0000010 ;  /* 0xc000001000057882 */ /* 0x000fe20000000000 */
[----:B------:R-:W-:Y:S01]  /*1b60*/  VIADD R73, R73, 0xffffffff ;  /* 0xffffffff49497836 */ /* 0x000fe20000000000 */
[----:B------:R-:W-:-:S04]  /*1b70*/  IADD3 R63, P0, R63, UR15, RZ ;  /* 0x0000000f3f3f7c10 */ /* 0x000fc8000ff1e0ff */
[----:B------:R-:W-:Y:S02]  /*1b80*/  IADD3.X R22, R22, UR16, RZ, P0, !PT ;  /* 0x0000001016167c10 */ /* 0x000fe400087fe4ff */
[----:B------:R-:W-:Y:S02]  /*1b90*/  ISETP.NE.U32.AND P0, PT, R73, RZ, PT ;  /* 0x000000ff4900720c */ /* 0x000fe40003f05070 */
[----:B------:R-:W-:Y:S02]  /*1ba0*/  IADD3 R65, P5, R65, UR15, RZ ;  /* 0x0000000f41417c10 */ /* 0x000fe4000ffbe0ff */
[----:B------:R-:W-:Y:S02]  /*1bb0*/  IADD3 R64, P6, R64, UR15, RZ ;  /* 0x0000000f40407c10 */ /* 0x000fe4000ffde0ff */
[----:B------:R-:W-:Y:S02]  /*1bc0*/  IADD3.X R58, R58, UR16, RZ, P5, !PT ;  /* 0x000000103a3a7c10 */ /* 0x000fe4000affe4ff */
[----:B------:R-:W-:-:S02]  /*1bd0*/  IADD3 R62, P1, R62, UR15, RZ ;  /* 0x0000000f3e3e7c10 */ /* 0x000fc4000ff3e0ff */
[----:B------:R-:W-:Y:S02]  /*1be0*/  IADD3 R61, P2, R61, UR15, RZ ;  /* 0x0000000f3d3d7c10 */ /* 0x000fe4000ff5e0ff */
[----:B------:R-:W-:Y:S02]  /*1bf0*/  IADD3 R60, P3, R60, UR15, RZ ;  /* 0x0000000f3c3c7c10 */ /* 0x000fe4000ff7e0ff */
[----:B------:R-:W-:Y:S02]  /*1c00*/  IADD3 R59, P4, R59, UR15, RZ ;  /* 0x0000000f3b3b7c10 */ /* 0x000fe4000ff9e0ff */
[----:B------:R-:W-:Y:S02]  /*1c10*/  IADD3 R57, P5, R57, UR15, RZ ;  /* 0x0000000f39397c10 */ /* 0x000fe4000ffbe0ff */
[----:B------:R-:W-:Y:S01]  /*1c20*/  IADD3.X R56, R56, UR16, RZ, P6, !PT ;  /* 0x0000001038387c10 */ /* 0x000fe2000b7fe4ff */
[----:B------:R-:W-:Y:S01]  /*1c30*/  UIADD3 UR12, UR12, -0x20, URZ ;  /* 0xffffffe00c0c7890 */ /* 0x000fe2000fffe03f */
[----:B------:R-:W-:-:S02]  /*1c40*/  IADD3 R23, P6, R82, R23, RZ ;  /* 0x0000001752177210 */ /* 0x000fc40007fde0ff */
[----:B------:R-:W-:Y:S02]  /*1c50*/  IADD3.X R21, R21, UR16, RZ, P1, !PT ;  /* 0x0000001015157c10 */ /* 0x000fe40008ffe4ff */
[----:B------:R-:W-:Y:S02]  /*1c60*/  IADD3.X R20, R20, UR16, RZ, P2, !PT ;  /* 0x0000001014147c10 */ /* 0x000fe400097fe4ff */
[----:B------:R-:W-:Y:S02]  /*1c70*/  IADD3.X R19, R19, UR16, RZ, P3, !PT ;  /* 0x0000001013137c10 */ /* 0x000fe40009ffe4ff */
[----:B------:R-:W-:Y:S02]  /*1c80*/  IADD3.X R18, R18, UR16, RZ, P4, !PT ;  /* 0x0000001012127c10 */ /* 0x000fe4000a7fe4ff */
[----:B------:R-:W-:Y:S01]  /*1c90*/  IADD3.X R11, R11, UR16, RZ, P5, !PT ;  /* 0x000000100b0b7c10 */ /* 0x000fe2000affe4ff */
[----:B--2---:R0:W-:Y:S04]  /*1ca0*/  STS.U8 [R77+UR8+0x1000], R86 ;  /* 0x001000564d007988 */ /* 0x0041e80008000008 */
[----:B---3--:R0:W-:Y:S04]  /*1cb0*/  STS.U8 [R77+UR8+0x1200], R88 ;  /* 0x001200584d007988 */ /* 0x0081e80008000008 */
[----:B-----5:R0:W-:Y:S01]  /*1cc0*/  STS.U8 [R77+UR8+0x1e00], R90 ;  /* 0x001e005a4d007988 */ /* 0x0201e20008000008 */
[----:B------:R1:W-:Y:S06]  /*1cd0*/  MEMBAR.ALL.CTA ;  /* 0x0000000000007992 */ /* 0x0003ec0000008000 */
[----:B-1----:R-:W1:Y:S02]  /*1ce0*/  FENCE.VIEW.ASYNC.S ;  /* 0x00000000000073c6 */ /* 0x002e640000000000 */
[----:B-1----:R-:W-:Y:S06]  /*1cf0*/  BAR.SYNC.DEFER_BLOCKING 0x0 ;  /* 0x0000000000007b1d */ /* 0x002fec0000010000 */
[----:B------:R-:W-:-:S06]  /*1d00*/  WARPGROUP.ARRIVE ;  /* 0x00000000000079c5 */ /* 0x000fcc0000000000 */
[----:B------:R-:W-:Y:S01]  /*1d10*/  QGMMA.64x64x32.F32.E4M3.E4M3 R24, gdesc[UR4], R24, gsb0 ;  /* 0x00e00000041879f3 */ /* 0x000fe20008000818 */
[----:B------:R-:W-:Y:S02]  /*1d20*/  LEA.HI.X.SX32 R67, R82, R67, 0x1, P6 ;  /* 0x0000004352437211 */ /* 0x000fe400030f0eff */
[----:B------:R-:W-:Y:S02]  /*1d30*/  WARPGROUP.DEPBAR.LE gsb0, 0x0 ;  /* 0x00008000000079c5 */ /* 0x000fe40000010000 */
[----:B0-----:R-:W-:Y:S05]  /*1d40*/  @P0 BRA `(.L_x_2) ;  /* 0xfffffff800000947 */ /* 0x001fea000383ffff */
.L_x_1:
[C---:B------:R-:W-:Y:S01]  /*1d50*/  IMAD.SHL.U32 R8, R0.reuse, 0x10, RZ ;  /* 0x0000001000087824 */ /* 0x040fe200078e00ff */
[----:B------:R-:W-:Y:S01]  /*1d60*/  F2FP.SATFINITE.E4M3.F32.PACK_AB_MERGE_C R40, R41, R40, RZ ;  /* 0x000000282928723e */ /* 0x000fe200048070ff */
[----:B------:R-:W-:Y:S01]  /*1d70*/  IMAD.SHL.U32 R9, R0, 0x8, RZ ;  /* 0x0000000800097824 */ /* 0x000fe200078e00ff */
[----:B------:R-:W-:Y:S01]  /*1d80*/  F2FP.SATFINITE.E4M3.F32.PACK_AB_MERGE_C R44, R45, R44, RZ ;  /* 0x0000002c2d2c723e */ /* 0x000fe200048070ff */
[----:B------:R-:W-:Y:S01]  /*1d90*/  BAR.SYNC.DEFER_BLOCKING 0x0 ;  /* 0x0000000000007b1d */ /* 0x000fe20000010000 */
[----:B------:R-:W-:Y:S01]  /*1da0*/  LOP3.LUT R8, R8, 0x30, RZ, 0xc0, !PT ;  /* 0x0000003008087812 */ /* 0x000fe200078ec0ff */
[----:B------:R-:W-:Y:S01]  /*1db0*/  IMAD.U32 R20, RZ, RZ, UR9 ;  /* 0x00000009ff147e24 */ /* 0x000fe2000f8e00ff */
[----:B------:R-:W-:Y:S01]  /*1dc0*/  F2FP.SATFINITE.E4M3.F32.PACK_AB_MERGE_C R48, R49, R48, RZ ;  /* 0x000000303130723e */ /* 0x000fe200048070ff */
[----:B------:R-:W-:Y:S01]  /*1dd0*/  VIADD R6, R6, UR9 ;  /* 0x0000000906067c36 */ /* 0x000fe20008000000 */
[----:B------:R-:W-:Y:S01]  /*1de0*/  LOP3.LUT R21, R8, 0x780, R9, 0xf8, !PT ;  /* 0x0000078008157812 */ /* 0x000fe200078ef809 */
[C---:B------:R-:W-:Y:S01]  /*1df0*/  IMAD.SHL.U32 R8, R0.reuse, 0x4, RZ ;  /* 0x0000000400087824 */ /* 0x040fe200078e00ff */
[----:B------:R-:W-:Y:S01]  /*1e00*/  F2FP.SATFINITE.E4M3.F32.PACK_AB_MERGE_C R24, R25, R24, RZ ;  /* 0x000000181918723e */ /* 0x000fe200048070ff */
[----:B------:R-:W-:Y:S01]  /*1e10*/  IMAD.SHL.U32 R9, R0, 0x40, RZ ;  /* 0x0000004000097824 */ /* 0x000fe200078e00ff */
[----:B------:R-:W-:Y:S01]  /*1e20*/  F2FP.SATFINITE.E4M3.F32.PACK_AB_MERGE_C R28, R29, R28, RZ ;  /* 0x0000001c1d1c723e */ /* 0x000fe200048070ff */
[----:B------:R-:W-:Y:S01]  /*1e30*/  ULDC.64 UR6, c[0x0][0x228] ;  /* 0x00008a0000067ab9 */ /* 0x000fe20000000a00 */
[----:B------:R-:W-:Y:S01]  /*1e40*/  LOP3.LUT R8, R8, 0x3b8, RZ, 0xc0, !PT ;  /* 0x000003b808087812 */ /* 0x000fe200078ec0ff */
[----:B------:R-:W-:Y:S01]  /*1e50*/  ULDC UR4, c[0x0][0x244] ;  /* 0x0000910000047ab9 */ /* 0x000fe20000000800 */
[----:B------:R-:W-:Y:S01]  /*1e60*/  F2FP.SATFINITE.E4M3.F32.PACK_AB_MERGE_C R32, R33, R32, RZ ;  /* 0x000000202120723e */ /* 0x000fe200048070ff */
[----:B------:R-:W-:Y:S01]  /*1e70*/  VIADD R2, R2, UR9 ;  /* 0x0000000902027c36 */ /* 0x000fe20008000000 */
[----:B------:R-:W-:-:S02]  /*1e80*/  F2FP.SATFINITE.E4M3.F32.PACK_AB_MERGE_C R34, R35, R34, RZ ;  /* 0x000000222322723e */ /* 0x000fc400048070ff */
[----:B------:R-:W-:Y:S02]  /*1e90*/  F2FP.SATFINITE.E4M3.F32.PACK_AB_MERGE_C R38, R39, R38, RZ ;  /* 0x000000262726723e */ /* 0x000fe400048070ff */
[----:B------:R-:W-:Y:S02]  /*1ea0*/  LOP3.LUT R40, R40, 0xffff, RZ, 0xc0, !PT ;  /* 0x0000ffff28287812 */ /* 0x000fe400078ec0ff */
[----:B------:R-:W-:Y:S02]  /*1eb0*/  LOP3.LUT R39, R48, 0xffff, RZ, 0xc0, !PT ;  /* 0x0000ffff30277812 */ /* 0x000fe400078ec0ff */
[----:B------:R-:W-:Y:S02]  /*1ec0*/  LOP3.LUT R35, R44, 0xffff, RZ, 0xc0, !PT ;  /* 0x0000ffff2c237812 */ /* 0x000fe400078ec0ff */
[----:B------:R-:W-:Y:S02]  /*1ed0*/  LOP3.LUT R11, R8, 0x40, R9, 0xf8, !PT ;  /* 0x00000040080b7812 */ /* 0x000fe400078ef809 */
[----:B------:R-:W-:-:S02]  /*1ee0*/  F2FP.SATFINITE.E4M3.F32.PACK_AB_MERGE_C R30, R31, R30, RZ ;  /* 0x0000001e1f1e723e */ /* 0x000fc400048070ff */
[----:B------:R-:W-:Y:S02]  /*1ef0*/  F2FP.SATFINITE.E4M3.F32.PACK_AB_MERGE_C R42, R43, R42, RZ ;  /* 0x0000002a2b2a723e */ /* 0x000fe400048070ff */
[----:B------:R-:W-:Y:S02]  /*1f00*/  F2FP.SATFINITE.E4M3.F32.PACK_AB_MERGE_C R46, R47, R46, RZ ;  /* 0x0000002e2f2e723e */ /* 0x000fe400048070ff */
[----:B------:R-:W-:Y:S02]  /*1f10*/  F2FP.SATFINITE.E4M3.F32.PACK_AB_MERGE_C R50, R51, R50, RZ ;  /* 0x000000323332723e */ /* 0x000fe400048070ff */
[----:B------:R-:W-:Y:S02]  /*1f20*/  SHF.R.S32.HI R8, RZ, 0x4, R0 ;  /* 0x00000004ff087819 */ /* 0x000fe40000011400 */
[----:B------:R-:W-:Y:S02]  /*1f30*/  LOP3.LUT R24, R24, 0xffff, RZ, 0xc0, !PT ;  /* 0x0000ffff18187812 */ /* 0x000fe400078ec0ff */
[----:B------:R-:W-:-:S02]  /*1f40*/  LOP3.LUT R23, R28, 0xffff, RZ, 0xc0, !PT ;  /* 0x0000ffff1c177812 */ /* 0x000fc400078ec0ff */
[----:B------:R-:W-:Y:S02]  /*1f50*/  LOP3.LUT R31, R32, 0xffff, RZ, 0xc0, !PT ;  /* 0x0000ffff201f7812 */ /* 0x000fe400078ec0ff */
[----:B------:R-:W-:Y:S02]  /*1f60*/  F2FP.SATFINITE.E4M3.F32.PACK_AB_MERGE_C R26, R27, R26, RZ ;  /* 0x0000001a1b1a723e */ /* 0x000fe400048070ff */
[----:B------:R-:W-:Y:S02]  /*1f70*/  F2FP.SATFINITE.E4M3.F32.PACK_AB_MERGE_C R36, R37, R36, RZ ;  /* 0x000000242524723e */ /* 0x000fe400048070ff */
[--C-:B------:R-:W-:Y:S02]  /*1f80*/  PRMT R15, R39, 0x3340, R0.reuse ;  /* 0x00003340270f7816 */ /* 0x100fe40000000000 */
[----:B------:R-:W-:Y:S02]  /*1f90*/  PRMT R12, R40, 0x3340, R35 ;  /* 0x00003340280c7816 */ /* 0x000fe40000000023 */
[----:B------:R-:W-:-:S02]  /*1fa0*/  SHF.R.S32.HI R14, RZ, 0x3, R0 ;  /* 0x00000003ff0e7819 */ /* 0x000fc40000011400 */
[----:B------:R-:W-:Y:S02]  /*1fb0*/  LOP3.LUT R42, R42, 0xffff, RZ, 0xc0, !PT ;  /* 0x0000ffff2a2a7812 */ /* 0x000fe400078ec0ff */
[----:B------:R-:W-:Y:S02]  /*1fc0*/  LOP3.LUT R37, R46, 0xffff, RZ, 0xc0, !PT ;  /* 0x0000ffff2e257812 */ /* 0x000fe400078ec0ff */
[----:B------:R-:W-:Y:S02]  /*1fd0*/  LOP3.LUT R41, R50, 0xffff, RZ, 0xc0, !PT ;  /* 0x0000ffff32297812 */ /* 0x000fe400078ec0ff */
[----:B------:R-:W-:Y:S02]  /*1fe0*/  SGXT R8, R8, 0x1 ;  /* 0x000000010808781a */ /* 0x000fe40000000200 */
[----:B------:R-:W-:Y:S02]  /*1ff0*/  PRMT R13, R31, 0x3340, R0 ;  /* 0x000033401f0d7816 */ /* 0x000fe40000000000 */
[----:B------:R-:W-:-:S02]  /*2000*/  PRMT R10, R24, 0x3340, R23 ;  /* 0x00003340180a7816 */ /* 0x000fc40000000017 */
[----:B------:R-:W-:Y:S02]  /*2010*/  LOP3.LUT R26, R26, 0xffff, RZ, 0xc0, !PT ;  /* 0x0000ffff1a1a7812 */ /* 0x000fe400078ec0ff */
[----:B------:R-:W-:Y:S02]  /*2020*/  LOP3.LUT R29, R30, 0xffff, RZ, 0xc0, !PT ;  /* 0x0000ffff1e1d7812 */ /* 0x000fe400078ec0ff */
[----:B------:R-:W-:Y:S02]  /*2030*/  LOP3.LUT R33, R34, 0xffff, RZ, 0xc0, !PT ;  /* 0x0000ffff22217812 */ /* 0x000fe400078ec0ff */
[----:B------:R-:W-:Y:S02]  /*2040*/  PRMT R19, R12, 0x5410, R15 ;  /* 0x000054100c137816 */ /* 0x000fe4000000000f */
[----:B------:R-:W-:Y:S02]  /*2050*/  SGXT R14, R14, 0x1 ;  /* 0x000000010e0e781a */ /* 0x000fe40000000200 */
[----:B------:R-:W-:-:S02]  /*2060*/  LOP3.LUT R9, R0, 0x100, RZ, 0xc0, !PT ;  /* 0x0000010000097812 */ /* 0x000fc400078ec0ff */
[----:B------:R-:W-:Y:S02]  /*2070*/  PRMT R15, R41, 0x3340, R0 ;  /* 0x00003340290f7816 */ /* 0x000fe40000000000 */
[----:B------:R-:W-:Y:S02]  /*2080*/  PRMT R12, R42, 0x3340, R37 ;  /* 0x000033402a0c7816 */ /* 0x000fe40000000025 */
[----:B------:R-:W-:Y:S02]  /*2090*/  LOP3.LUT R8, R11, 0x1040, R8, 0x78, !PT ;  /* 0x000010400b087812 */ /* 0x000fe400078e7808 */
[----:B------:R-:W-:Y:S02]  /*20a0*/  PRMT R17, R10, 0x5410, R13 ;  /* 0x000054100a117816 */ /* 0x000fe4000000000d */
[----:B------:R-:W-:Y:S02]  /*20b0*/  PRMT R13, R33, 0x3340, R0 ;  /* 0x00003340210d7816 */ /* 0x000fe40000000000 */
[----:B------:R-:W-:-:S02]  /*20c0*/  PRMT R10, R26, 0x3340, R29 ;  /* 0x000033401a0a7816 */ /* 0x000fc4000000001d */
[----:B------:R-:W-:Y:S02]  /*20d0*/  LOP3.LUT R16, R21, 0x2008, R14, 0xf8, !PT ;  /* 0x0000200815107812 */ /* 0x000fe400078ef80e */
[----:B------:R-:W-:Y:S01]  /*20e0*/  PRMT R27, R12, 0x5410, R15 ;  /* 0x000054100c1b7816 */ /* 0x000fe2000000000f */
[----:B------:R-:W-:Y:S01]  /*20f0*/  IMAD R15, R9, 0x8, R8 ;  /* 0x00000008090f7824 */ /* 0x000fe200078e0208 */
[----:B------:R-:W-:Y:S02]  /*2100*/  ISETP.NE.U32.AND P0, PT, R79, RZ, PT ;  /* 0x000000ff4f00720c */ /* 0x000fe40003f05070 */
[----:B------:R-:W-:Y:S02]  /*2110*/  SHF.R.U32.HI R21, RZ, 0x2, R9 ;  /* 0x00000002ff157819 */ /* 0x000fe40000011609 */
[----:B------:R-:W-:Y:S02]  /*2120*/  PRMT R25, R10, 0x5410, R13 ;  /* 0x000054100a197816 */ /* 0x000fe4000000000d */
[----:B------:R-:W-:-:S02]  /*2130*/  SHF.R.U32.HI R8, RZ, 0x8, R24 ;  /* 0x00000008ff087819 */ /* 0x000fc40000011618 */
[----:B------:R-:W-:Y:S02]  /*2140*/  SHF.R.U32.HI R9, RZ, 0x8, R23 ;  /* 0x00000008ff097819 */ /* 0x000fe40000011617 */
[----:B------:R-:W-:Y:S02]  /*2150*/  SHF.R.U32.HI R10, RZ, 0x8, R31 ;  /* 0x00000008ff0a7819 */ /* 0x000fe4000001161f */
[----:B------:R-:W-:Y:S02]  /*2160*/  SHF.R.U32.HI R11, RZ, 0x8, R40 ;  /* 0x00000008ff0b7819 */ /* 0x000fe40000011628 */
[----:B------:R-:W-:Y:S02]  /*2170*/  SHF.R.U32.HI R12, RZ, 0x8, R35 ;  /* 0x00000008ff0c7819 */ /* 0x000fe40000011623 */
[----:B------:R-:W-:Y:S02]  /*2180*/  SHF.R.U32.HI R13, RZ, 0x8, R39 ;  /* 0x00000008ff0d7819 */ /* 0x000fe40000011627 */
[----:B------:R-:W-:-:S02]  /*2190*/  SEL R14, RZ, 0x1040, !P0 ;  /* 0x00001040ff0e7807 */ /* 0x000fc40004000000 */
[----:B------:R-:W-:Y:S02]  /*21a0*/  LOP3.LUT R9, R9, 0xffff, RZ, 0xc0, !PT ;  /* 0x0000ffff09097812 */ /* 0x000fe400078ec0ff */
[----:B------:R-:W-:Y:S02]  /*21b0*/  LOP3.LUT R8, R8, 0xffff, RZ, 0xc0, !PT ;  /* 0x0000ffff08087812 */ /* 0x000fe400078ec0ff */
[----:B------:R-:W-:Y:S02]  /*21c0*/  LOP3.LUT R10, R10, 0xffff, RZ, 0xc0, !PT ;  /* 0x0000ffff0a0a7812 */ /* 0x000fe400078ec0ff */
[----:B------:R-:W-:Y:S02]  /*21d0*/  LOP3.LUT R12, R12, 0xffff, RZ, 0xc0, !PT ;  /* 0x0000ffff0c0c7812 */ /* 0x000fe400078ec0ff */
[----:B------:R-:W-:Y:S02]  /*21e0*/  LOP3.LUT R11, R11, 0xffff, RZ, 0xc0, !PT ;  /* 0x0000ffff0b0b7812 */ /* 0x000fe400078ec0ff */
[----:B------:R-:W-:-:S02]  /*21f0*/  LOP3.LUT R13, R13, 0xffff, RZ, 0xc0, !PT ;  /* 0x0000ffff0d0d7812 */ /* 0x000fc400078ec0ff */
[----:B------:R-:W-:Y:S02]  /*2200*/  LOP3.LUT R14, R16, R14, R21, 0xf6, !PT ;  /* 0x0000000e100e7212 */ /* 0x000fe400078ef615 */
[----:B------:R-:W-:Y:S02]  /*2210*/  PRMT R16, R8, 0x3340, R9 ;  /* 0x0000334008107816 */ /* 0x000fe40000000009 */
[----:B------:R-:W-:Y:S02]  /*2220*/  PRMT R21, R10, 0x3340, R1 ;  /* 0x000033400a157816 */ /* 0x000fe40000000001 */
[----:B------:R-:W-:Y:S02]  /*2230*/  SHF.R.U32.HI R8, RZ, 0x8, R26 ;  /* 0x00000008ff087819 */ /* 0x000fe4000001161a */
[----:B------:R-:W-:Y:S02]  /*2240*/  SHF.R.U32.HI R9, RZ, 0x8, R29 ;  /* 0x00000008ff097819 */ /* 0x000fe4000001161d */
[----:B------:R-:W-:-:S02]  /*2250*/  PRMT R18, R11, 0x3340, R12 ;  /* 0x000033400b127816 */ /* 0x000fc4000000000c */
[----:B------:R-:W-:Y:S02]  /*2260*/  PRMT R23, R13, 0x3340, R0 ;  /* 0x000033400d177816 */ /* 0x000fe40000000000 */
[----:B------:R-:W-:Y:S02]  /*2270*/  SHF.R.U32.HI R10, RZ, 0x8, R33 ;  /* 0x00000008ff0a7819 */ /* 0x000fe40000011621 */
[----:B------:R-:W-:Y:S02]  /*2280*/  SHF.R.U32.HI R11, RZ, 0x8, R42 ;  /* 0x00000008ff0b7819 */ /* 0x000fe4000001162a */
[----:B------:R-:W-:Y:S02]  /*2290*/  SHF.R.U32.HI R12, RZ, 0x8, R37 ;  /* 0x00000008ff0c7819 */ /* 0x000fe40000011625 */
[----:B------:R-:W-:Y:S02]  /*22a0*/  SHF.R.U32.HI R13, RZ, 0x8, R41 ;  /* 0x00000008ff0d7819 */ /* 0x000fe40000011629 */
[----:B------:R-:W-:-:S02]  /*22b0*/  LOP3.LUT R9, R9, 0xffff, RZ, 0xc0, !PT ;  /* 0x0000ffff09097812 */ /* 0x000fc400078ec0ff */
[----:B------:R-:W-:Y:S02]  /*22c0*/  LOP3.LUT R8, R8, 0xffff, RZ, 0xc0, !PT ;  /* 0x0000ffff08087812 */ /* 0x000fe400078ec0ff */
[----:B------:R-:W-:Y:S02]  /*22d0*/  LOP3.LUT R10, R10, 0xffff, RZ, 0xc0, !PT ;  /* 0x0000ffff0a0a7812 */ /* 0x000fe400078ec0ff */
[----:B------:R-:W-:Y:S02]  /*22e0*/  LOP3.LUT R12, R12, 0xffff, RZ, 0xc0, !PT ;  /* 0x0000ffff0c0c7812 */ /* 0x000fe400078ec0ff */
[----:B------:R-:W-:Y:S02]  /*22f0*/  LOP3.LUT R11, R11, 0xffff, RZ, 0xc0, !PT ;  /* 0x0000ffff0b0b7812 */ /* 0x000fe400078ec0ff */
[----:B------:R-:W-:Y:S02]  /*2300*/  LOP3.LUT R13, R13, 0xffff, RZ, 0xc0, !PT ;  /* 0x0000ffff0d0d7812 */ /* 0x000fe400078ec0ff */
[----:B------:R-:W-:-:S02]  /*2310*/  PRMT R8, R8, 0x3340, R9 ;  /* 0x0000334008087816 */ /* 0x000fc40000000009 */
[----:B------:R-:W-:Y:S02]  /*2320*/  F2FP.SATFINITE.E4M3.F32.PACK_AB_MERGE_C R52, R53, R52, RZ ;  /* 0x000000343534723e */ /* 0x000fe400048070ff */
[----:B------:R-:W-:Y:S02]  /*2330*/  PRMT R9, R10, 0x3340, R1 ;  /* 0x000033400a097816 */ /* 0x000fe40000000001 */
[----:B------:R-:W-:Y:S02]  /*2340*/  F2FP.SATFINITE.E4M3.F32.PACK_AB_MERGE_C R54, R55, R54, RZ ;  /* 0x000000363736723e */ /* 0x000fe400048070ff */
[----:B------:R-:W-:Y:S02]  /*2350*/  PRMT R11, R11, 0x3340, R12 ;  /* 0x000033400b0b7816 */ /* 0x000fe4000000000c */
[----:B------:R-:W-:Y:S02]  /*2360*/  PRMT R10, R13, 0x3340, R0 ;  /* 0x000033400d0a7816 */ /* 0x000fe40000000000 */
[----:B------:R-:W-:-:S02]  /*2370*/  LOP3.LUT R36, R36, 0xffff, RZ, 0xc0, !PT ;  /* 0x0000ffff24247812 */ /* 0x000fc400078ec0ff */
[----:B------:R-:W-:Y:S02]  /*2380*/  PRMT R21, R16, 0x5410, R21 ;  /* 0x0000541010157816 */ /* 0x000fe40000000015 */
[----:B------:R-:W-:Y:S02]  /*2390*/  PRMT R23, R18, 0x5410, R23 ;  /* 0x0000541012177816 */ /* 0x000fe40000000017 */
[----:B------:R-:W-:Y:S02]  /*23a0*/  LOP3.LUT R52, R52, 0xffff, RZ, 0xc0, !PT ;  /* 0x0000ffff34347812 */ /* 0x000fe400078ec0ff */
[----:B------:R-:W-:Y:S02]  /*23b0*/  LOP3.LUT R38, R38, 0xffff, RZ, 0xc0, !PT ;  /* 0x0000ffff26267812 */ /* 0x000fe400078ec0ff */
[----:B------:R-:W-:Y:S02]  /*23c0*/  PRMT R9, R8, 0x5410, R9 ;  /* 0x0000541008097816 */ /* 0x000fe40000000009 */
[----:B------:R-:W-:-:S02]  /*23d0*/  PRMT R11, R11, 0x5410, R10 ;  /* 0x000054100b0b7816 */ /* 0x000fc4000000000a */
[----:B------:R-:W-:Y:S02]  /*23e0*/  LOP3.LUT R54, R54, 0xffff, RZ, 0xc0, !PT ;  /* 0x0000ffff36367812 */ /* 0x000fe400078ec0ff */
[--C-:B------:R-:W-:Y:S02]  /*23f0*/  PRMT R12, R17, 0x4210, R36.reuse ;  /* 0x00004210110c7816 */ /* 0x100fe40000000024 */
[----:B------:R-:W-:Y:S02]  /*2400*/  PRMT R36, R21, 0x5210, R36 ;  /* 0x0000521015247816 */ /* 0x000fe40000000024 */
[--C-:B------:R-:W-:Y:S02]  /*2410*/  PRMT R13, R19, 0x4210, R52.reuse ;  /* 0x00004210130d7816 */ /* 0x100fe40000000034 */
[----:B------:R-:W-:Y:S02]  /*2420*/  PRMT R37, R23, 0x5210, R52 ;  /* 0x0000521017257816 */ /* 0x000fe40000000034 */
[--C-:B------:R-:W-:Y:S01]  /*2430*/  PRMT R18, R25, 0x4210, R38.reuse ;  /* 0x0000421019127816 */ /* 0x100fe20000000026 */
[----:B------:R0:W-:Y:S01]  /*2440*/  STS.64 [R15+UR8], R12 ;  /* 0x0000000c0f007988 */ /* 0x0001e20008000a08 */
[----:B------:R-:W-:-:S02]  /*2450*/  PRMT R38, R9, 0x5210, R38 ;  /* 0x0000521009267816 */ /* 0x000fc40000000026 */
[--C-:B------:R-:W-:Y:S01]  /*2460*/  PRMT R19, R27, 0x4210, R54.reuse ;  /* 0x000042101b137816 */ /* 0x100fe20000000036 */
[----:B------:R1:W-:Y:S01]  /*2470*/  STS.64 [R15+UR8+0x400], R36 ;  /* 0x000400240f007988 */ /* 0x0003e20008000a08 */
[----:B------:R-:W-:Y:S02]  /*2480*/  LOP3.LUT R16, R15, 0x8, RZ, 0x3c, !PT ;  /* 0x000000080f107812 */ /* 0x000fe400078e3cff */
[----:B------:R-:W-:Y:S02]  /*2490*/  PRMT R39, R11, 0x5210, R54 ;  /* 0x000052100b277816 */ /* 0x000fe40000000036 */
[----:B------:R-:W-:Y:S01]  /*24a0*/  LOP3.LUT R27, R14, 0x8, RZ, 0x3c, !PT ;  /* 0x000000080e1b7812 */ /* 0x000fe200078e3cff */
[----:B------:R-:W-:Y:S01]  /*24b0*/  STS.64 [R16+UR8+0x2000], R18 ;  /* 0x0020001210007988 */ /* 0x000fe20008000a08 */
[----:B------:R-:W-:Y:S01]  /*24c0*/  ISETP.GE.AND P0, PT, R5, UR6, PT ;  /* 0x0000000605007c0c */ /* 0x000fe2000bf06270 */
[----:B0-----:R-:W0:Y:S01]  /*24d0*/  LDC R13, c[0x0][0x248] ;  /* 0x00009200ff0d7b82 */ /* 0x001e220000000800 */
[C-C-:B------:R-:W-:Y:S01]  /*24e0*/  LOP3.LUT R12, R20.reuse, 0x78, R7.reuse, 0xfe, !PT ;  /* 0x00000078140c7812 */ /* 0x140fe200078efe07 */
[----:B------:R2:W-:Y:S01]  /*24f0*/  STS.64 [R16+UR8+0x2400], R38 ;  /* 0x0024002610007988 */ /* 0x0005e20008000a08 */
[----:B------:R-:W-:-:S02]  /*2500*/  LOP3.LUT R17, R20, 0x60, R7, 0xfe, !PT ;  /* 0x0000006014117812 */ /* 0x000fc400078efe07 */
[----:B------:R-:W-:-:S03]  /*2510*/  ISETP.LT.AND P1, PT, R12, UR7, !P0 ;  /* 0x000000070c007c0c */ /* 0x000fc6000c721270 */
[----:B------:R-:W-:Y:S01]  /*2520*/  BAR.SYNC.DEFER_BLOCKING 0x0 ;  /* 0x0000000000007b1d */ /* 0x000fe20000010000 */
[C-C-:B------:R-:W-:Y:S02]  /*2530*/  LOP3.LUT R12, R20.reuse, 0x70, R7.reuse, 0xfe, !PT ;  /* 0x00000070140c7812 */ /* 0x140fe400078efe07 */
[C-C-:B-1----:R-:W-:Y:S02]  /*2540*/  LOP3.LUT R15, R20.reuse, 0x68, R7.reuse, 0xfe, !PT ;  /* 0x00000068140f7812 */ /* 0x142fe400078efe07 */
[C-C-:B------:R-:W-:Y:S02]  /*2550*/  LOP3.LUT R24, R20.reuse, 0x50, R7.reuse, 0xfe, !PT ;  /* 0x0000005014187812 */ /* 0x140fe400078efe07 */
[C-C-:B------:R-:W-:Y:S02]  /*2560*/  LOP3.LUT R26, R20.reuse, 0x48, R7.reuse, 0xfe, !PT ;  /* 0x00000048141a7812 */ /* 0x140fe400078efe07 */
[C-C-:B--2---:R-:W-:Y:S02]  /*2570*/  LOP3.LUT R16, R20.reuse, 0x58, R7.reuse, 0xfe, !PT ;  /* 0x0000005814107812 */ /* 0x144fe400078efe07 */
[----:B------:R-:W-:-:S02]  /*2580*/  LOP3.LUT R34, R20, 0x40, R7, 0xfe, !PT ;  /* 0x0000004014227812 */ /* 0x000fc400078efe07 */
[C-C-:B------:R-:W-:Y:S02]  /*2590*/  LOP3.LUT R35, R20.reuse, 0x38, R7.reuse, 0xfe, !PT ;  /* 0x0000003814237812 */ /* 0x140fe400078efe07 */
[C-C-:B------:R-:W-:Y:S02]  /*25a0*/  LOP3.LUT R33, R20.reuse, 0x30, R7.reuse, 0xfe, !PT ;  /* 0x0000003014217812 */ /* 0x140fe400078efe07 */
[--C-:B------:R-:W-:Y:S01]  /*25b0*/  LOP3.LUT R36, R20, 0x28, R7.reuse, 0xfe, !PT ;  /* 0x0000002814247812 */ /* 0x100fe200078efe07 */
[----:B0-----:R-:W-:Y:S01]  /*25c0*/  IMAD R19, R6, R13, RZ ;  /* 0x0000000d06137224 */ /* 0x001fe200078e02ff */
[C-C-:B------:R-:W-:Y:S02]  /*25d0*/  LOP3.LUT R37, R20.reuse, 0x20, R7.reuse, 0xfe, !PT ;  /* 0x0000002014257812 */ /* 0x140fe400078efe07 */
[C-C-:B------:R-:W-:Y:S02]  /*25e0*/  LOP3.LUT R28, R20.reuse, 0x18, R7.reuse, 0xfe, !PT ;  /* 0x00000018141c7812 */ /* 0x140fe400078efe07 */
[C-C-:B------:R-:W-:Y:S01]  /*25f0*/  LOP3.LUT R30, R20.reuse, 0x10, R7.reuse, 0xfe, !PT ;  /* 0x00000010141e7812 */ /* 0x140fe200078efe07 */
[----:B------:R-:W0:Y:S01]  /*2600*/  LDS.64 R10, [R14+UR8] ;  /* 0x000000080e0a7984 */ /* 0x000e220008000a00 */
[----:B------:R-:W-:-:S02]  /*2610*/  LOP3.LUT R20, R20, 0x8, R7, 0xfe, !PT ;  /* 0x0000000814147812 */ /* 0x000fc400078efe07 */
[----:B------:R-:W-:Y:S01]  /*2620*/  LOP3.LUT R18, R7, UR9, RZ, 0xfc, !PT ;  /* 0x0000000907127c12 */ /* 0x000fe2000f8efcff */
[----:B------:R-:W1:Y:S01]  /*2630*/  LDS.64 R8, [R27+UR8] ;  /* 0x000000081b087984 */ /* 0x000e620008000a00 */
[----:B------:R-:W-:Y:S01]  /*2640*/  IMAD R7, R5, UR4, RZ ;  /* 0x0000000405077c24 */ /* 0x000fe2000f8e02ff */
[----:B------:R-:W-:Y:S01]  /*2650*/  ULDC.64 UR4, c[0x0][0x220] ;  /* 0x0000880000047ab9 */ /* 0x000fe20000000a00 */
[C---:B------:R-:W-:Y:S01]  /*2660*/  ISETP.LT.AND P3, PT, R18.reuse, UR7, !P0 ;  /* 0x0000000712007c0c */ /* 0x040fe2000c761270 */
[-C--:B------:R-:W-:Y:S01]  /*2670*/  IMAD R32, R18, R13.reuse, RZ ;  /* 0x0000000d12207224 */ /* 0x080fe200078e02ff */
[----:B------:R-:W-:Y:S01]  /*2680*/  ISETP.LT.AND P5, PT, R6, UR7, !P0 ;  /* 0x0000000706007c0c */ /* 0x000fe2000c7a1270 */
[----:B------:R-:W-:Y:S01]  /*2690*/  VIADD R18, R4, UR9 ;  /* 0x0000000904127c36 */ /* 0x000fe20008000000 */
[C---:B------:R-:W-:Y:S01]  /*26a0*/  IADD3 R5, P2, R7.reuse, UR4, RZ ;  /* 0x0000000407057c10 */ /* 0x040fe2000ff5e0ff */
[-C--:B------:R-:W-:Y:S01]  /*26b0*/  IMAD R21, R20, R13.reuse, RZ ;  /* 0x0000000d14157224 */ /* 0x080fe200078e02ff */
[----:B------:R-:W-:Y:S01]  /*26c0*/  LEA.HI R0, R0, UR9, RZ, 0x19 ;  /* 0x0000000900007c11 */ /* 0x000fe2000f8fc8ff */
[----:B------:R-:W-:Y:S01]  /*26d0*/  IMAD R23, R18, R13, RZ ;  /* 0x0000000d12177224 */ /* 0x000fe200078e02ff */
[----:B------:R-:W-:-:S02]  /*26e0*/  LEA.HI.X.SX32 R4, R7, UR5, 0x1, P2 ;  /* 0x0000000507047c11 */ /* 0x000fc400090f0eff */
[-C--:B------:R-:W-:Y:S02]  /*26f0*/  IADD3 R6, P2, R32, R5.reuse, RZ ;  /* 0x0000000520067210 */ /* 0x080fe40007f5e0ff */
[----:B------:R-:W-:Y:S02]  /*2700*/  ISETP.LT.AND P4, PT, R18, UR7, !P0 ;  /* 0x0000000712007c0c */ /* 0x000fe4000c781270 */
[----:B------:R-:W-:Y:S02]  /*2710*/  IADD3 R18, P6, R19, R5, RZ ;  /* 0x0000000513127210 */ /* 0x000fe40007fde0ff */
[-C--:B------:R-:W-:Y:S01]  /*2720*/  LEA.HI.X.SX32 R7, R32, R4.reuse, 0x1, P2 ;  /* 0x0000000420077211 */ /* 0x080fe200010f0eff */
[----:B------:R-:W-:Y:S01]  /*2730*/  IMAD R32, R13, 0x20, R32 ;  /* 0x000000200d207824 */ /* 0x000fe200078e0220 */
[----:B------:R-:W-:Y:S02]  /*2740*/  LEA.HI.X.SX32 R19, R19, R4, 0x1, P6 ;  /* 0x0000000413137211 */ /* 0x000fe400030f0eff */
[----:B------:R-:W-:-:S02]  /*2750*/  ISETP.LT.AND P2, PT, R20, UR7, !P0 ;  /* 0x0000000714007c0c */ /* 0x000fc4000c741270 */
[----:B------:R-:W-:-:S04]  /*2760*/  IADD3 R22, P6, R23, R5, RZ ;  /* 0x0000000517167210 */ /* 0x000fc80007fde0ff */
[----:B------:R-:W-:Y:S02]  /*2770*/  LEA.HI.X.SX32 R23, R23, R4, 0x1, P6 ;  /* 0x0000000417177211 */ /* 0x000fe400030f0eff */
[C---:B0-----:R-:W-:Y:S02]  /*2780*/  PRMT R25, R10.reuse, 0x7770, RZ ;  /* 0x000077700a197816 */ /* 0x041fe400000000ff */
[----:B------:R-:W-:Y:S02]  /*2790*/  PRMT R29, R10, 0x7771, RZ ;  /* 0x000077710a1d7816 */ /* 0x000fe400000000ff */
[----:B-1----:R-:W-:Y:S01]  /*27a0*/  PRMT R31, R8, 0x7770, RZ ;  /* 0x00007770081f7816 */ /* 0x002fe200000000ff */
[----:B------:R0:W-:Y:S01]  /*27b0*/  @P3 STG.E.U8 desc[UR10][R6.64], R25 ;  /* 0x0000001906003986 */ /* 0x0001e2000c10110a */
[----:B------:R-:W-:-:S03]  /*27c0*/  IADD3 R20, P3, R21, R5, RZ ;  /* 0x0000000515147210 */ /* 0x000fc60007f7e0ff */
[----:B------:R1:W-:Y:S01]  /*27d0*/  @P5 STG.E.U8 desc[UR10][R18.64], R31 ;  /* 0x0000001f12005986 */ /* 0x0003e2000c10110a */
[C---:B------:R-:W-:Y:S01]  /*27e0*/  ISETP.LT.AND P5, PT, R30.reuse, UR7, !P0 ;  /* 0x000000071e007c0c */ /* 0x040fe2000c7a1270 */
[----:B------:R-:W-:Y:S01]  /*27f0*/  IMAD R30, R30, R13, RZ ;  /* 0x0000000d1e1e7224 */ /* 0x000fe200078e02ff */
[----:B------:R-:W-:Y:S02]  /*2800*/  LEA.HI.X.SX32 R21, R21, R4, 0x1, P3 ;  /* 0x0000000415157211 */ /* 0x000fe400018f0eff */
[----:B------:R-:W-:Y:S01]  /*2810*/  ISETP.LT.AND P3, PT, R24, UR7, !P0 ;  /* 0x0000000718007c0c */ /* 0x000fe2000c761270 */
[----:B------:R-:W-:Y:S01]  /*2820*/  VIADD R24, R3, UR9 ;  /* 0x0000000903187c36 */ /* 0x000fe20008000000 */
[----:B0-----:R-:W-:Y:S01]  /*2830*/  IADD3 R6, P6, R30, R5, RZ ;  /* 0x000000051e067210 */ /* 0x001fe20007fde0ff */
[----:B------:R0:W-:Y:S01]  /*2840*/  @P2 STG.E.U8 desc[UR10][R20.64], R29 ;  /* 0x0000001d14002986 */ /* 0x0001e2000c10110a */
[----:B------:R-:W-:Y:S02]  /*2850*/  PRMT R25, R10, 0x7772, RZ ;  /* 0x000077720a197816 */ /* 0x000fe400000000ff */
[----:B-1----:R-:W-:-:S02]  /*2860*/  PRMT R31, R8, 0x7771, RZ ;  /* 0x00007771081f7816 */ /* 0x002fc400000000ff */
[C---:B------:R-:W-:Y:S01]  /*2870*/  ISETP.LT.AND P2, PT, R24.reuse, UR7, !P0 ;  /* 0x0000000718007c0c */ /* 0x040fe2000c741270 */
[-C--:B------:R-:W-:Y:S01]  /*2880*/  IMAD R24, R24, R13.reuse, RZ ;  /* 0x0000000d18187224 */ /* 0x080fe200078e02ff */
[----:B------:R-:W-:Y:S01]  /*2890*/  LEA.HI.X.SX32 R7, R30, R4, 0x1, P6 ;  /* 0x000000041e077211 */ /* 0x000fe200030f0eff */
[----:B------:R1:W-:Y:S01]  /*28a0*/  @P4 STG.E.U8 desc[UR10][R22.64], R31 ;  /* 0x0000001f16004986 */ /* 0x0003e2000c10110a */
[C---:B------:R-:W-:Y:S01]  /*28b0*/  ISETP.LT.AND P4, PT, R28.reuse, UR7, !P0 ;  /* 0x000000071c007c0c */ /* 0x040fe2000c781270 */
[----:B------:R-:W-:Y:S02]  /*28c0*/  IMAD R28, R28, R13, RZ ;  /* 0x0000000d1c1c7224 */ /* 0x000fe400078e02ff */
[----:B------:R2:W-:Y:S01]  /*28d0*/  @P5 STG.E.U8 desc[UR10][R6.64], R25 ;  /* 0x0000001906005986 */ /* 0x0005e2000c10110a */
[----:B------:R-:W-:Y:S01]  /*28e0*/  IADD3 R18, P5, R24, R5, RZ ;  /* 0x0000000518127210 */ /* 0x000fe20007fbe0ff */
[----:B0-----:R-:W-:Y:S01]  /*28f0*/  IMAD R20, R2, R13, RZ ;  /* 0x0000000d02147224 */ /* 0x001fe200078e02ff */
[----:B------:R-:W-:-:S02]  /*2900*/  PRMT R21, R8, 0x7772, RZ ;  /* 0x0000777208157816 */ /* 0x000fc400000000ff */
[-C--:B------:R-:W-:Y:S02]  /*2910*/  LEA.HI.X.SX32 R19, R24, R4.reuse, 0x1, P5 ;  /* 0x0000000418137211 */ /* 0x080fe400028f0eff */
[----:B------:R-:W-:Y:S02]  /*2920*/  ISETP.LT.AND P5, PT, R2, UR7, !P0 ;  /* 0x0000000702007c0c */ /* 0x000fe4000c7a1270 */
[-C--:B------:R-:W-:Y:S01]  /*2930*/  IADD3 R2, P6, R28, R5.reuse, RZ ;  /* 0x000000051c027210 */ /* 0x080fe20007fde0ff */
[----:B------:R0:W-:Y:S01]  /*2940*/  @P2 STG.E.U8 desc[UR10][R18.64], R21 ;  /* 0x0000001512002986 */ /* 0x0001e2000c10110a */
[----:B-1----:R-:W-:Y:S02]  /*2950*/  PRMT R23, R10, 0x7773, RZ ;  /* 0x000077730a177816 */ /* 0x002fe400000000ff */
[-C--:B------:R-:W-:Y:S02]  /*2960*/  LEA.HI.X.SX32 R3, R28, R4.reuse, 0x1, P6 ;  /* 0x000000041c037211 */ /* 0x080fe400030f0eff */
[----:B--2---:R-:W-:Y:S01]  /*2970*/  PRMT R25, R8, 0x7773, RZ ;  /* 0x0000777308197816 */ /* 0x004fe200000000ff */
[----:B------:R-:W-:Y:S01]  /*2980*/  VIADD R8, R0, 0x24 ;  /* 0x0000002400087836 */ /* 0x000fe20000000000 */
[----:B------:R-:W-:Y:S01]  /*2990*/  IADD3 R6, P6, R20, R5, RZ ;  /* 0x0000000514067210 */ /* 0x000fe20007fde0ff */
[----:B------:R1:W-:Y:S01]  /*29a0*/  @P4 STG.E.U8 desc[UR10][R2.64], R23 ;  /* 0x0000001702004986 */ /* 0x0003e2000c10110a */
[----:B------:R-:W-:Y:S01]  /*29b0*/  ISETP.LT.AND P2, PT, R37, UR7, !P0 ;  /* 0x0000000725007c0c */ /* 0x000fe2000c741270 */
[----:B------:R-:W-:Y:S01]  /*29c0*/  IMAD R10, R8, R13, RZ ;  /* 0x0000000d080a7224 */ /* 0x000fe200078e02ff */
[----:B------:R-:W-:-:S02]  /*29d0*/  LEA.HI.X.SX32 R7, R20, R4, 0x1, P6 ;  /* 0x0000000414077211 */ /* 0x000fc400030f0eff */
[-C--:B0-----:R-:W-:Y:S02]  /*29e0*/  IADD3 R18, P4, R32, R5.reuse, RZ ;  /* 0x0000000520127210 */ /* 0x081fe40007f9e0ff */
[----:B------:R-:W-:Y:S01]  /*29f0*/  ISETP.LT.AND P6, PT, R8, UR7, !P0 ;  /* 0x0000000708007c0c */ /* 0x000fe2000c7c1270 */
[----:B------:R-:W-:Y:S01]  /*2a00*/  VIADD R8, R0, 0x2c ;  /* 0x0000002c00087836 */ /* 0x000fe20000000000 */
[-C--:B------:R-:W-:Y:S01]  /*2a10*/  LEA.HI.X.SX32 R19, R32, R4.reuse, 0x1, P4 ;  /* 0x0000000420137211 */ /* 0x080fe200020f0eff */
[----:B------:R0:W-:Y:S01]  /*2a20*/  @P5 STG.E.U8 desc[UR10][R6.64], R25 ;  /* 0x0000001906005986 */ /* 0x0001e2000c10110a */
[----:B------:R-:W-:Y:S01]  /*2a30*/  IADD3 R20, P4, R10, R5, RZ ;  /* 0x000000050a147210 */ /* 0x000fe20007f9e0ff */
[----:B-1----:R-:W-:Y:S01]  /*2a40*/  IMAD R2, R8, R13, RZ ;  /* 0x0000000d08027224 */ /* 0x002fe200078e02ff */
[----:B------:R-:W-:Y:S01]  /*2a50*/  PRMT R29, R11, 0x7770, RZ ;  /* 0x000077700b1d7816 */ /* 0x000fe200000000ff */
[----:B------:R-:W-:Y:S01]  /*2a60*/  IMAD R32, R13, 0x8, R32 ;  /* 0x000000080d207824 */ /* 0x000fe200078e0220 */
[----:B------:R-:W-:-:S02]  /*2a70*/  LEA.HI.X.SX32 R21, R10, R4, 0x1, P4 ;  /* 0x000000040a157211 */ /* 0x000fc400020f0eff */
[----:B------:R-:W-:Y:S01]  /*2a80*/  ISETP.LT.AND P5, PT, R36, UR7, !P0 ;  /* 0x0000000724007c0c */ /* 0x000fe2000c7a1270 */
[----:B------:R1:W-:Y:S01]  /*2a90*/  @P2 STG.E.U8 desc[UR10][R18.64], R29 ;  /* 0x0000001d12002986 */ /* 0x0003e2000c10110a */
[----:B------:R-:W-:Y:S02]  /*2aa0*/  IADD3 R22, P2, R32, R5, RZ ;  /* 0x0000000520167210 */ /* 0x000fe40007f5e0ff */
[----:B------:R-:W-:Y:S01]  /*2ab0*/  ISETP.LT.AND P4, PT, R8, UR7, !P0 ;  /* 0x0000000708007c0c */ /* 0x000fe2000c781270 */
[C---:B0-----:R-:W-:Y:S01]  /*2ac0*/  VIADD R6, R0.reuse, 0x34 ;  /* 0x0000003400067836 */ /* 0x041fe20000000000 */
[----:B------:R-:W-:Y:S01]  /*2ad0*/  PRMT R7, R9, 0x7770, RZ ;  /* 0x0000777009077816 */ /* 0x000fe200000000ff */
[----:B------:R-:W-:Y:S01]  /*2ae0*/  VIADD R8, R0, 0x3c ;  /* 0x0000003c00087836 */ /* 0x000fe20000000000 */
[-C--:B------:R-:W-:Y:S01]  /*2af0*/  LEA.HI.X.SX32 R23, R32, R4.reuse, 0x1, P2 ;  /* 0x0000000420177211 */ /* 0x080fe200010f0eff */
[----:B------:R-:W-:Y:S01]  /*2b00*/  IMAD R10, R6, R13, RZ ;  /* 0x0000000d060a7224 */ /* 0x000fe200078e02ff */
[----:B------:R-:W-:Y:S01]  /*2b10*/  PRMT R31, R11, 0x7771, RZ ;  /* 0x000077710b1f7816 */ /* 0x000fe200000000ff */
[----:B------:R0:W-:Y:S01]  /*2b20*/  @P6 STG.E.U8 desc[UR10][R20.64], R7 ;  /* 0x0000000714006986 */ /* 0x0001e2000c10110a */
[C---:B------:R-:W-:Y:S01]  /*2b30*/  IADD3 R24, P6, R2.reuse, R5, RZ ;  /* 0x0000000502187210 */ /* 0x040fe20007fde0ff */
[----:B------:R-:W-:Y:S01]  /*2b40*/  IMAD R32, R13, 0x8, R32 ;  /* 0x000000080d207824 */ /* 0x000fe200078e0220 */
[----:B------:R-:W-:Y:S01]  /*2b50*/  ISETP.LT.AND P2, PT, R33, UR7, !P0 ;  /* 0x0000000721007c0c */ /* 0x000fe2000c741270 */
[----:B------:R2:W-:Y:S01]  /*2b60*/  @P5 STG.E.U8 desc[UR10][R22.64], R31 ;  /* 0x0000001f16005986 */ /* 0x0005e2000c10110a */
[----:B------:R-:W-:-:S02]  /*2b70*/  LEA.HI.X.SX32 R25, R2, R4, 0x1, P6 ;  /* 0x0000000402197211 */ /* 0x000fc400030f0eff */
[----:B------:R-:W-:Y:S01]  /*2b80*/  ISETP.LT.AND P6, PT, R6, UR7, !P0 ;  /* 0x0000000706007c0c */ /* 0x000fe2000c7c1270 */
[----:B------:R3:W4:Y:S01]  /*2b90*/  LDS.64 R2, [R14+UR8+0x800] ;  /* 0x000800080e027984 */ /* 0x0007220008000a00 */
[----:B------:R-:W-:Y:S02]  /*2ba0*/  PRMT R33, R9, 0x7771, RZ ;  /* 0x0000777109217816 */ /* 0x000fe400000000ff */
[CC--:B-1----:R-:W-:Y:S01]  /*2bb0*/  IADD3 R18, P5, R32.reuse, R5.reuse, RZ ;  /* 0x0000000520127210 */ /* 0x0c2fe20007fbe0ff */
[----:B------:R-:W1:Y:S01]  /*2bc0*/  LDS.64 R6, [R27+UR8+0x800] ;  /* 0x000800081b067984 */ /* 0x000e620008000a00 */
[----:B------:R-:W-:Y:S02]  /*2bd0*/  PRMT R29, R11, 0x7772, RZ ;  /* 0x000077720b1d7816 */ /* 0x000fe400000000ff */
[-C--:B------:R-:W-:Y:S01]  /*2be0*/  LEA.HI.X.SX32 R19, R32, R4.reuse, 0x1, P5 ;  /* 0x0000000420137211 */ /* 0x080fe200028f0eff */
[----:B------:R5:W-:Y:S01]  /*2bf0*/  @P4 STG.E.U8 desc[UR10][R24.64], R33 ;  /* 0x0000002118004986 */ /* 0x000be2000c10110a */
[C---:B0-----:R-:W-:Y:S01]  /*2c00*/  IADD3 R20, P4, R10.reuse, R5, RZ ;  /* 0x000000050a147210 */ /* 0x041fe20007f9e0ff */
[----:B------:R-:W-:Y:S01]  /*2c10*/  IMAD R32, R13, 0x8, R32 ;  /* 0x000000080d207824 */ /* 0x000fe200078e0220 */
[----:B------:R-:W-:Y:S01]  /*2c20*/  ISETP.LT.AND P5, PT, R35, UR7, !P0 ;  /* 0x0000000723007c0c */ /* 0x000fe2000c7a1270 */
[----:B------:R0:W-:Y:S01]  /*2c30*/  @P2 STG.E.U8 desc[UR10][R18.64], R29 ;  /* 0x0000001d12002986 */ /* 0x0001e2000c10110a */
[----:B------:R-:W-:Y:S01]  /*2c40*/  LEA.HI.X.SX32 R21, R10, R4, 0x1, P4 ;  /* 0x000000040a157211 */ /* 0x000fe200020f0eff */
[----:B------:R-:W-:Y:S01]  /*2c50*/  IMAD R10, R8, R13, RZ ;  /* 0x0000000d080a7224 */ /* 0x000fe200078e02ff */
[----:B--2---:R-:W-:Y:S01]  /*2c60*/  PRMT R31, R9, 0x7772, RZ ;  /* 0x00007772091f7816 */ /* 0x004fe200000000ff */
[----:B---3--:R-:W-:Y:S01]  /*2c70*/  VIADD R14, R0, 0x44 ;  /* 0x00000044000e7836 */ /* 0x008fe20000000000 */
[----:B------:R-:W-:-:S02]  /*2c80*/  IADD3 R22, P2, R32, R5, RZ ;  /* 0x0000000520167210 */ /* 0x000fc40007f5e0ff */
[----:B------:R-:W-:Y:S01]  /*2c90*/  ISETP.LT.AND P4, PT, R8, UR7, !P0 ;  /* 0x0000000708007c0c */ /* 0x000fe2000c781270 */
[----:B------:R2:W-:Y:S01]  /*2ca0*/  @P6 STG.E.U8 desc[UR10][R20.64], R31 ;  /* 0x0000001f14006986 */ /* 0x0005e2000c10110a */
[----:B------:R-:W-:Y:S01]  /*2cb0*/  LEA.HI.X.SX32 R23, R32, R4, 0x1, P2 ;  /* 0x0000000420177211 */ /* 0x000fe200010f0eff */
[----:B------:R-:W-:Y:S01]  /*2cc0*/  IMAD R32, R13, 0x8, R32 ;  /* 0x000000080d207824 */ /* 0x000fe200078e0220 */
[----:B-----5:R-:W-:Y:S01]  /*2cd0*/  PRMT R25, R11, 0x7773, RZ ;  /* 0x000077730b197816 */ /* 0x020fe200000000ff */
[----:B0-----:R-:W-:Y:S01]  /*2ce0*/  IMAD R19, R14, R13, RZ ;  /* 0x0000000d0e137224 */ /* 0x001fe200078e02ff */
[----:B------:R-:W-:Y:S02]  /*2cf0*/  IADD3 R8, P6, R10, R5, RZ ;  /* 0x000000050a087210 */ /* 0x000fe40007fde0ff */
[----:B------:R-:W-:Y:S01]  /*2d00*/  ISETP.LT.AND P2, PT, R34, UR7, !P0 ;  /* 0x0000000722007c0c */ /* 0x000fe2000c741270 */
[----:B------:R1:W-:Y:S01]  /*2d10*/  @P5 STG.E.U8 desc[UR10][R22.64], R25 ;  /* 0x0000001916005986 */ /* 0x0003e2000c10110a */
[----:B------:R-:W-:-:S02]  /*2d20*/  PRMT R29, R9, 0x7773, RZ ;  /* 0x00007773091d7816 */ /* 0x000fc400000000ff */
[-C--:B------:R-:W-:Y:S02]  /*2d30*/  LEA.HI.X.SX32 R9, R10, R4.reuse, 0x1, P6 ;  /* 0x000000040a097211 */ /* 0x080fe400030f0eff */
[-C--:B------:R-:W-:Y:S02]  /*2d40*/  IADD3 R10, P5, R32, R5.reuse, RZ ;  /* 0x00000005200a7210 */ /* 0x080fe40007fbe0ff */
[----:B------:R-:W-:Y:S01]  /*2d50*/  ISETP.LT.AND P6, PT, R14, UR7, !P0 ;  /* 0x000000070e007c0c */ /* 0x000fe2000c7c1270 */
[----:B------:R-:W-:Y:S01]  /*2d60*/  VIADD R14, R0, 0x4c ;  /* 0x0000004c000e7836 */ /* 0x000fe20000000000 */
[----:B------:R-:W-:Y:S01]  /*2d70*/  LEA.HI.X.SX32 R11, R32, R4, 0x1, P5 ;  /* 0x00000004200b7211 */ /* 0x000fe200028f0eff */
[----:B------:R0:W-:Y:S01]  /*2d80*/  @P4 STG.E.U8 desc[UR10][R8.64], R29 ;  /* 0x0000001d08004986 */ /* 0x0001e2000c10110a */
[----:B------:R-:W-:Y:S01]  /*2d90*/  IADD3 R18, P5, R19, R5, RZ ;  /* 0x0000000513127210 */ /* 0x000fe20007fbe0ff */
[----:B------:R-:W-:Y:S01]  /*2da0*/  IMAD R32, R13, 0x8, R32 ;  /* 0x000000080d207824 */ /* 0x000fe200078e0220 */
[----:B----4-:R-:W-:Y:S01]  /*2db0*/  PRMT R27, R2, 0x7770, RZ ;  /* 0x00007770021b7816 */ /* 0x010fe200000000ff */
[----:B--2---:R-:W-:Y:S01]  /*2dc0*/  IMAD R21, R14, R13, RZ ;  /* 0x0000000d0e157224 */ /* 0x004fe200078e02ff */
[----:B------:R-:W-:-:S02]  /*2dd0*/  ISETP.LT.AND P4, PT, R26, UR7, !P0 ;  /* 0x000000071a007c0c */ /* 0x000fc4000c781270 */
[-C--:B------:R-:W-:Y:S01]  /*2de0*/  LEA.HI.X.SX32 R19, R19, R4.reuse, 0x1, P5 ;  /* 0x0000000413137211 */ /* 0x080fe200028f0eff */
[----:B------:R2:W-:Y:S01]  /*2df0*/  @P2 STG.E.U8 desc[UR10][R10.64], R27 ;  /* 0x0000001b0a002986 */ /* 0x0005e2000c10110a */
[----:B------:R-:W-:Y:S01]  /*2e00*/  ISETP.LT.AND P2, PT, R14, UR7, !P0 ;  /* 0x000000070e007c0c */ /* 0x000fe2000c741270 */
[----:B------:R-:W-:Y:S01]  /*2e10*/  VIADD R14, R0, 0x54 ;  /* 0x00000054000e7836 */ /* 0x000fe20000000000 */
[----:B-1----:R-:W-:Y:S02]  /*2e20*/  PRMT R25, R6, 0x7770, RZ ;  /* 0x0000777006197816 */ /* 0x002fe400000000ff */
[----:B0-----:R-:W-:Y:S02]  /*2e30*/  IADD3 R8, P5, R32, R5, RZ ;  /* 0x0000000520087210 */ /* 0x001fe40007fbe0ff */
[----:B------:R-:W-:Y:S01]  /*2e40*/  PRMT R23, R2, 0x7771, RZ ;  /* 0x0000777102177816 */ /* 0x000fe200000000ff */
[----:B------:R0:W-:Y:S01]  /*2e50*/  @P6 STG.E.U8 desc[UR10][R18.64], R25 ;  /* 0x0000001912006986 */ /* 0x0001e2000c10110a */
[----:B------:R-:W-:Y:S01]  /*2e60*/  LEA.HI.X.SX32 R9, R32, R4, 0x1, P5 ;  /* 0x0000000420097211 */ /* 0x000fe200028f0eff */
[----:B------:R-:W-:Y:S01]  /*2e70*/  IMAD R32, R13, 0x8, R32 ;  /* 0x000000080d207824 */ /* 0x000fe200078e0220 */
[C---:B------:R-:W-:Y:S01]  /*2e80*/  ISETP.LT.AND P5, PT, R14.reuse, UR7, !P0 ;  /* 0x000000070e007c0c */ /* 0x040fe2000c7a1270 */
[----:B------:R-:W-:Y:S01]  /*2e90*/  IMAD R14, R14, R13, RZ ;  /* 0x0000000d0e0e7224 */ /* 0x000fe200078e02ff */
[-C--:B------:R-:W-:Y:S01]  /*2ea0*/  IADD3 R20, P6, R21, R5.reuse, RZ ;  /* 0x0000000515147210 */ /* 0x080fe20007fde0ff */
[----:B------:R1:W-:Y:S01]  /*2eb0*/  @P4 STG.E.U8 desc[UR10][R8.64], R23 ;  /* 0x0000001708004986 */ /* 0x0003e2000c10110a */
[----:B--2---:R-:W-:-:S02]  /*2ec0*/  IADD3 R10, P4, R32, R5, RZ ;  /* 0x00000005200a7210 */ /* 0x004fc40007f9e0ff */
[-C--:B------:R-:W-:Y:S02]  /*2ed0*/  LEA.HI.X.SX32 R21, R21, R4.reuse, 0x1, P6 ;  /* 0x0000000415157211 */ /* 0x080fe400030f0eff */
[----:B------:R-:W-:Y:S02]  /*2ee0*/  PRMT R29, R6, 0x7771, RZ ;  /* 0x00007771061d7816 */ /* 0x000fe400000000ff */
[-C--:B0-----:R-:W-:Y:S02]  /*2ef0*/  IADD3 R18, P6, R14, R5.reuse, RZ ;  /* 0x000000050e127210 */ /* 0x081fe40007fde0ff */
[-C--:B------:R-:W-:Y:S01]  /*2f00*/  LEA.HI.X.SX32 R11, R32, R4.reuse, 0x1, P4 ;  /* 0x00000004200b7211 */ /* 0x080fe200020f0eff */
[----:B------:R-:W-:Y:S01]  /*2f10*/  IMAD R32, R13, 0x8, R32 ;  /* 0x000000080d207824 */ /* 0x000fe200078e0220 */
[----:B------:R-:W-:Y:S01]  /*2f20*/  PRMT R25, R2, 0x7772, RZ ;  /* 0x0000777202197816 */ /* 0x000fe200000000ff */
[----:B------:R-:W-:Y:S01]  /*2f30*/  @P2 STG.E.U8 desc[UR10][R20.64], R29 ;  /* 0x0000001d14002986 */ /* 0x000fe2000c10110a */
[-C--:B------:R-:W-:Y:S01]  /*2f40*/  LEA.HI.X.SX32 R19, R14, R4.reuse, 0x1, P6 ;  /* 0x000000040e137211 */ /* 0x080fe200030f0eff */
[----:B------:R-:W-:Y:S01]  /*2f50*/  VIADD R14, R0, 0x64 ;  /* 0x00000064000e7836 */ /* 0x000fe20000000000 */
[----:B------:R-:W-:Y:S01]  /*2f60*/  PRMT R27, R6, 0x7772, RZ ;  /* 0x00007772061b7816 */ /* 0x000fe200000000ff */
[----:B------:R0:W-:Y:S01]  /*2f70*/  @P3 STG.E.U8 desc[UR10][R10.64], R25 ;  /* 0x000000190a003986 */ /* 0x0001e2000c10110a */
[----:B------:R-:W-:Y:S01]  /*2f80*/  ISETP.LT.AND P4, PT, R16, UR7, !P0 ;  /* 0x0000000710007c0c */ /* 0x000fe2000c781270 */
[----:B------:R-:W-:Y:S01]  /*2f90*/  VIADD R16, R0, 0x5c ;  /* 0x0000005c00107836 */ /* 0x000fe20000000000 */
[----:B------:R-:W-:Y:S01]  /*2fa0*/  ISETP.LT.AND P2, PT, R17, UR7, !P0 ;  /* 0x0000000711007c0c */ /* 0x000fe2000c741270 */
[----:B------:R2:W-:Y:S01]  /*2fb0*/  @P5 STG.E.U8 desc[UR10][R18.64], R27 ;  /* 0x0000001b12005986 */ /* 0x0005e2000c10110a */
[----:B-1----:R-:W-:Y:S01]  /*2fc0*/  IADD3 R8, P5, R32, R5, RZ ;  /* 0x0000000520087210 */ /* 0x002fe20007fbe0ff */
[-C--:B------:R-:W-:Y:S01]  /*2fd0*/  IMAD R17, R16, R13.reuse, RZ ;  /* 0x0000000d10117224 */ /* 0x080fe200078e02ff */
[----:B------:R-:W-:Y:S01]  /*2fe0*/  PRMT R23, R2, 0x7773, RZ ;  /* 0x0000777302177816 */ /* 0x000fe200000000ff */
[----:B------:R-:W-:Y:S01]  /*2ff0*/  IMAD R2, R14, R13, RZ ;  /* 0x0000000d0e027224 */ /* 0x000fe200078e02ff */
[----:B------:R-:W-:Y:S01]  /*3000*/  LEA.HI.X.SX32 R9, R32, R4, 0x1, P5 ;  /* 0x0000000420097211 */ /* 0x000fe200028f0eff */
[----:B------:R-:W-:Y:S01]  /*3010*/  IMAD R32, R13, 0x8, R32 ;  /* 0x000000080d207824 */ /* 0x000fe200078e0220 */
[----:B------:R-:W-:-:S02]  /*3020*/  ISETP.LT.AND P3, PT, R16, UR7, !P0 ;  /* 0x0000000710007c0c */ /* 0x000fc4000c761270 */
[CC--:B0-----:R-:W-:Y:S01]  /*3030*/  IADD3 R10, P6, R17.reuse, R5.reuse, RZ ;  /* 0x00000005110a7210 */ /* 0x0c1fe20007fde0ff */
[----:B------:R0:W-:Y:S01]  /*3040*/  @P4 STG.E.U8 desc[UR10][R8.64], R23 ;  /* 0x0000001708004986 */ /* 0x0001e2000c10110a */
[----:B------:R-:W-:Y:S02]  /*3050*/  ISETP.LT.AND P4, PT, R14, UR7, !P0 ;  /* 0x000000070e007c0c */ /* 0x000fe4000c781270 */
[-C--:B------:R-:W-:Y:S02]  /*3060*/  IADD3 R16, P5, R32, R5.reuse, RZ ;  /* 0x0000000520107210 */ /* 0x080fe40007fbe0ff */
[-C--:B------:R-:W-:Y:S02]  /*3070*/  LEA.HI.X.SX32 R11, R17, R4.reuse, 0x1, P6 ;  /* 0x00000004110b7211 */ /* 0x080fe400030f0eff */
[-C--:B------:R-:W-:Y:S02]  /*3080*/  IADD3 R14, P6, R2, R5.reuse, RZ ;  /* 0x00000005020e7210 */ /* 0x080fe40007fde0ff */
[-C--:B------:R-:W-:Y:S01]  /*3090*/  LEA.HI.X.SX32 R17, R32, R4.reuse, 0x1, P5 ;  /* 0x0000000420117211 */ /* 0x080fe200028f0eff */
[----:B------:R-:W-:Y:S01]  /*30a0*/  IMAD R32, R13, 0x8, R32 ;  /* 0x000000080d207824 */ /* 0x000fe200078e0220 */
[----:B--2---:R-:W-:Y:S01]  /*30b0*/  PRMT R27, R6, 0x7773, RZ ;  /* 0x00007773061b7816 */ /* 0x004fe200000000ff */
[----:B------:R-:W-:Y:S01]  /*30c0*/  VIADD R6, R0, 0x6c ;  /* 0x0000006c00067836 */ /* 0x000fe20000000000 */
[----:B------:R-:W-:Y:S01]  /*30d0*/  ISETP.LT.AND P5, PT, R15, UR7, !P0 ;  /* 0x000000070f007c0c */ /* 0x000fe2000c7a1270 */
[----:B------:R-:W-:Y:S01]  /*30e0*/  IMAD R18, R13, 0x8, R32 ;  /* 0x000000080d127824 */ /* 0x000fe200078e0220 */
[----:B------:R-:W-:Y:S01]  /*30f0*/  PRMT R21, R3, 0x7770, RZ ;  /* 0x0000777003157816 */ /* 0x000fe200000000ff */
[----:B------:R1:W-:Y:S01]  /*3100*/  @P3 STG.E.U8 desc[UR10][R10.64], R27 ;  /* 0x0000001b0a003986 */ /* 0x0003e2000c10110a */
[-C--:B------:R-:W-:Y:S01]  /*3110*/  LEA.HI.X.SX32 R15, R2, R4.reuse, 0x1, P6 ;  /* 0x00000004020f7211 */ /* 0x080fe200030f0eff */
[C---:B------:R-:W-:Y:S01]  /*3120*/  VIADD R2, R0.reuse, 0x74 ;  /* 0x0000007400027836 */ /* 0x040fe20000000000 */
[C---:B------:R-:W-:Y:S01]  /*3130*/  PRMT R25, R7.reuse, 0x7770, RZ ;  /* 0x0000777007197816 */ /* 0x040fe200000000ff */
[----:B------:R2:W-:Y:S01]  /*3140*/  @P2 STG.E.U8 desc[UR10][R16.64], R21 ;  /* 0x0000001510002986 */ /* 0x0005e2000c10110a */
[----:B------:R-:W-:Y:S01]  /*3150*/  VIADD R0, R0, 0x7c ;  /* 0x0000007c00007836 */ /* 0x000fe20000000000 */
[----:B0-----:R-:W-:Y:S01]  /*3160*/  IADD3 R8, P3, R32, R5, RZ ;  /* 0x0000000520087210 */ /* 0x001fe20007f7e0ff */
[-C--:B------:R-:W-:Y:S01]  /*3170*/  IMAD R19, R2, R13.reuse, RZ ;  /* 0x0000000d02137224 */ /* 0x080fe200078e02ff */
[----:B------:R0:W-:Y:S01]  /*3180*/  @P4 STG.E.U8 desc[UR10][R14.64], R25 ;  /* 0x000000190e004986 */ /* 0x0001e2000c10110a */
[C---:B------:R-:W-:Y:S01]  /*3190*/  ISETP.LT.AND P4, PT, R6.reuse, UR7, !P0 ;  /* 0x0000000706007c0c */ /* 0x040fe2000c781270 */
[-C--:B------:R-:W-:Y:S01]  /*31a0*/  IMAD R6, R6, R13.reuse, RZ ;  /* 0x0000000d06067224 */ /* 0x080fe200078e02ff */
[----:B------:R-:W-:Y:S01]  /*31b0*/  LEA.HI.X.SX32 R9, R32, R4, 0x1, P3 ;  /* 0x0000000420097211 */ /* 0x000fe200018f0eff */
[----:B------:R-:W-:Y:S01]  /*31c0*/  IMAD R20, R0, R13, RZ ;  /* 0x0000000d00147224 */ /* 0x000fe200078e02ff */
[----:B------:R-:W-:Y:S01]  /*31d0*/  PRMT R23, R7, 0x7772, RZ ;  /* 0x0000777207177816 */ /* 0x000fe200000000ff */
[----:B------:R-:W-:Y:S01]  /*31e0*/  IMAD R13, R13, 0x8, R18 ;  /* 0x000000080d0d7824 */ /* 0x000fe200078e0212 */
[----:B-1----:R-:W-:-:S02]  /*31f0*/  IADD3 R10, P2, R6, R5, RZ ;  /* 0x00000005060a7210 */ /* 0x002fc40007f5e0ff */
[CC--:B--2---:R-:W-:Y:S02]  /*3200*/  IADD3 R16, P6, R19.reuse, R5.reuse, RZ ;  /* 0x0000000513107210 */ /* 0x0c4fe40007fde0ff */
[-C--:B------:R-:W-:Y:S02]  /*3210*/  LEA.HI.X.SX32 R11, R6, R4.reuse, 0x1, P2 ;  /* 0x00000004060b7211 */ /* 0x080fe400010f0eff */
[CC--:B0-----:R-:W-:Y:S02]  /*3220*/  IADD3 R14, P3, R18.reuse, R5.reuse, RZ ;  /* 0x00000005120e7210 */ /* 0x0c1fe40007f7e0ff */
[-C--:B------:R-:W-:Y:S02]  /*3230*/  LEA.HI.X.SX32 R17, R19, R4.reuse, 0x1, P6 ;  /* 0x0000000413117211 */ /* 0x080fe400030f0eff */
[----:B------:R-:W-:Y:S02]  /*3240*/  LEA.HI.X.SX32 R15, R18, R4, 0x1, P3 ;  /* 0x00000004120f7211 */ /* 0x000fe400018f0eff */
[----:B------:R-:W-:-:S02]  /*3250*/  IADD3 R18, P2, R13, R5, RZ ;  /* 0x000000050d127210 */ /* 0x000fc40007f5e0ff */
[----:B------:R-:W-:Y:S02]  /*3260*/  ISETP.LT.AND P3, PT, R12, UR7, !P0 ;  /* 0x000000070c007c0c */ /* 0x000fe4000c761270 */
[----:B------:R-:W-:Y:S02]  /*3270*/  LEA.HI.X.SX32 R19, R13, R4, 0x1, P2 ;  /* 0x000000040d137211 */ /* 0x000fe400010f0eff */
[----:B------:R-:W-:Y:S02]  /*3280*/  ISETP.LT.AND P2, PT, R2, UR7, !P0 ;  /* 0x0000000702007c0c */ /* 0x000fe4000c741270 */
[----:B------:R-:W-:Y:S02]  /*3290*/  ISETP.LT.AND P0, PT, R0, UR7, !P0 ;  /* 0x0000000700007c0c */ /* 0x000fe4000c701270 */
[----:B------:R-:W-:Y:S02]  /*32a0*/  PRMT R21, R3, 0x7771, RZ ;  /* 0x0000777103157816 */ /* 0x000fe400000000ff */
[----:B------:R-:W-:-:S02]  /*32b0*/  IADD3 R12, P6, R20, R5, RZ ;  /* 0x00000005140c7210 */ /* 0x000fc40007fde0ff */
[----:B------:R-:W-:Y:S01]  /*32c0*/  PRMT R25, R7, 0x7771, RZ ;  /* 0x0000777107197816 */ /* 0x000fe200000000ff */
[----:B------:R0:W-:Y:S01]  /*32d0*/  @P5 STG.E.U8 desc[UR10][R8.64], R21 ;  /* 0x0000001508005986 */ /* 0x0001e2000c10110a */
[C---:B------:R-:W-:Y:S02]  /*32e0*/  PRMT R5, R3.reuse, 0x7772, RZ ;  /* 0x0000777203057816 */ /* 0x040fe400000000ff */
[----:B------:R-:W-:Y:S01]  /*32f0*/  PRMT R3, R3, 0x7773, RZ ;  /* 0x0000777303037816 */ /* 0x000fe200000000ff */
[----:B------:R0:W-:Y:S01]  /*3300*/  @P4 STG.E.U8 desc[UR10][R10.64], R25 ;  /* 0x000000190a004986 */ /* 0x0001e2000c10110a */
[----:B------:R-:W-:Y:S02]  /*3310*/  LEA.HI.X.SX32 R13, R20, R4, 0x1, P6 ;  /* 0x00000004140d7211 */ /* 0x000fe400030f0eff */
[----:B------:R-:W-:Y:S01]  /*3320*/  PRMT R7, R7, 0x7773, RZ ;  /* 0x0000777307077816 */ /* 0x000fe200000000ff */
[----:B------:R0:W-:Y:S04]  /*3330*/  @P3 STG.E.U8 desc[UR10][R14.64], R5 ;  /* 0x000000050e003986 */ /* 0x0001e8000c10110a */
[----:B------:R0:W-:Y:S04]  /*3340*/  @P2 STG.E.U8 desc[UR10][R16.64], R23 ;  /* 0x0000001710002986 */ /* 0x0001e8000c10110a */
[----:B------:R0:W-:Y:S01]  /*3350*/  @P1 STG.E.U8 desc[UR10][R18.64], R3 ;  /* 0x0000000312001986 */ /* 0x0001e2000c10110a */
[----:B------:R-:W-:Y:S05]  /*3360*/  @!P0 EXIT ;  /* 0x000000000000894d */ /* 0x000fea0003800000 */
[----:B------:R-:W-:Y:S01]  /*3370*/  STG.E.U8 desc[UR10][R12.64], R7 ;  /* 0x000000070c007986 */ /* 0x000fe2000c10110a */
[----:B------:R-:W-:Y:S05]  /*3380*/  EXIT ;  /* 0x000000000000794d */ /* 0x000fea0003800000 */
.L_x_3:
[----:B------:R-:W-:-:S00]  /*3390*/  BRA `(.L_x_3) ;  /* 0xfffffffc00fc7947 */ /* 0x000fc0000383ffff */
[----:B------:R-:W-:-:S00]  /*33a0*/  NOP ;  /* 0x0000000000007918 */ /* 0x000fc00000000000 */
        /* <DEDUP_REMOVED lines=13> */
.L_x_4:


//--------------------- .nv.shared.matmul_kernel  --------------------------
	.section	.nv.shared.matmul_kernel,"aw",@nobits
	.sectionflags	@""
	.align	16
	.zero		1024


//--------------------- .nv.shared.reserved.0     --------------------------
	.section	.nv.shared.reserved.0,"aw",@nobits
	.weak		__nv_reservedSMEM_offset_0_alias
	.size		__nv_reservedSMEM_offset_0_alias, 0, 0
	.other		__nv_reservedSMEM_offset_0_alias,@"STO_CUDA_RESERVED_SHARED STV_DEFAULT"
__nv_reservedSMEM_offset_0_alias:
	.zero		0


//--------------------- .nv.constant0.matmul_kernel --------------------------
	.section	.nv.constant0.matmul_kernel,"a",@progbits
	.sectionflags	@""
	.align	4
.nv.constant0.matmul_kernel:
	.zero		608


//--------------------- SYMBOLS --------------------------

	.type		.nv.reservedSmem.offset0,@object
	.size		.nv.reservedSmem.offset0,0x4
